	.target	sm_90a

	.elftype	@"ET_EXEC"


//--------------------- .note.nv.tkinfo           --------------------------
	.section	.note.nv.tkinfo,"",@"SHT_NOTE"
	.sectionflags	@"SHF_NOTE_NV_TKINFO"
	.tkinfo
        /*0018*/ 	.word	0x00000002
        /*0030*/ 	.string	""
        /*0030*/ 	.string	"ptxas"
        /*0030*/ 	.string	"Cuda compilation tools, release 13.0, V13.0.88"
        /*0030*/ 	.string	"Build cuda_13.0.r13.0/compiler.36424714_0"
        /*0030*/ 	.string	"-arch sm_90a -m 64 "



//--------------------- .note.nv.cuinfo           --------------------------
	.section	.note.nv.cuinfo,"",@"SHT_NOTE"
	.sectionflags	@"SHF_NOTE_NV_CUINFO"
        /*0018*/ 	.short	0x0002
        /*001a*/ 	.short	0x005a
        /*001c*/ 	.short	0x0082
	.zero		2


//--------------------- .nv.info                  --------------------------
	.section	.nv.info,"",@"SHT_CUDA_INFO"
	.align	4


	//----- nvinfo : EIATTR_REGCOUNT
	.align		4
        /*0000*/ 	.byte	0x04, 0x2f
        /*0002*/ 	.short	(.L_15 - .L_14)
	.align		4
.L_14:
        /*0004*/ 	.word	index@(_ZN7cutlass13device_kernelINS_4gemm6kernel13GemmUniversalIN4cute5tupleIJiiiiEEENS1_10collective13CollectiveMmaINS1_34MainloopSm90TmaGmmaWarpSpecializedILi3ENS5_IJNS4_1CILi2EEESB_NSA_ILi1EEEEEENS1_35KernelTmaWarpSpecializedCooperativeEEENS5_IJNSA_ILi128EEENSA_ILi256EEESG_EEENS_6half_tENS5_IJlSC_lEEESJ_SK_NS4_8TiledMMAINS4_8MMA_AtomIJNS4_4SM904GMMA26MMA_64x256x16_F32F16F16_SSILNSO_5MajorE0ELSQ_0ELNSO_7ScaleInE1ELSR_1EEEEEENS4_6LayoutINS5_IJSB_SC_SC_EEENS5_IJSC_NSA_ILi0EEESW_EEEEENS5_IJNS4_10UnderscoreESZ_SZ_EEEEENS4_23SM90_TMA_LOAD_MULTICASTENS4_14ComposedLayoutINS4_7SwizzleILi3ELi4ELi3EEENS4_18smem_ptr_flag_bitsILi16EEENSU_INS5_IJNSA_ILi8EEENSA_ILi64EEEEEENS5_IJS19_SC_EEEEEEEvNS4_8identityES12_S1D_vS1E_EENS_8epilogue10collective6detail29Sm90TmaWarpSpecializedAdapterINS1H_15DefaultEpilogueISJ_SK_SK_NS1G_6thread17LinearCombinationISJ_Li1EffLNS1L_9ScaleType4KindE0ELNS_15FloatRoundStyleE2ESJ_EENS1_15EpilogueDefaultEEEEEvvEEEEvNT_6ParamsE)
        /*0008*/ 	.word	0x000000a8


	//----- nvinfo : EIATTR_FRAME_SIZE
	.align		4
.L_15:
        /*000c*/ 	.byte	0x04, 0x11
        /*000e*/ 	.short	(.L_17 - .L_16)
	.align		4
.L_16:
        /*0010*/ 	.word	index@(_ZN7cutlass13device_kernelINS_4gemm6kernel13GemmUniversalIN4cute5tupleIJiiiiEEENS1_10collective13CollectiveMmaINS1_34MainloopSm90TmaGmmaWarpSpecializedILi3ENS5_IJNS4_1CILi2EEESB_NSA_ILi1EEEEEENS1_35KernelTmaWarpSpecializedCooperativeEEENS5_IJNSA_ILi128EEENSA_ILi256EEESG_EEENS_6half_tENS5_IJlSC_lEEESJ_SK_NS4_8TiledMMAINS4_8MMA_AtomIJNS4_4SM904GMMA26MMA_64x256x16_F32F16F16_SSILNSO_5MajorE0ELSQ_0ELNSO_7ScaleInE1ELSR_1EEEEEENS4_6LayoutINS5_IJSB_SC_SC_EEENS5_IJSC_NSA_ILi0EEESW_EEEEENS5_IJNS4_10UnderscoreESZ_SZ_EEEEENS4_23SM90_TMA_LOAD_MULTICASTENS4_14ComposedLayoutINS4_7SwizzleILi3ELi4ELi3EEENS4_18smem_ptr_flag_bitsILi16EEENSU_INS5_IJNSA_ILi8EEENSA_ILi64EEEEEENS5_IJS19_SC_EEEEEEEvNS4_8identityES12_S1D_vS1E_EENS_8epilogue10collective6detail29Sm90TmaWarpSpecializedAdapterINS1H_15DefaultEpilogueISJ_SK_SK_NS1G_6thread17LinearCombinationISJ_Li1EffLNS1L_9ScaleType4KindE0ELNS_15FloatRoundStyleE2ESJ_EENS1_15EpilogueDefaultEEEEEvvEEEEvNT_6ParamsE)
        /*0014*/ 	.word	0x00000000


	//----- nvinfo : EIATTR_MIN_STACK_SIZE
	.align		4
.L_17:
        /*0018*/ 	.byte	0x04, 0x12
        /*001a*/ 	.short	(.L_19 - .L_18)
	.align		4
.L_18:
        /*001c*/ 	.word	index@(_ZN7cutlass13device_kernelINS_4gemm6kernel13GemmUniversalIN4cute5tupleIJiiiiEEENS1_10collective13CollectiveMmaINS1_34MainloopSm90TmaGmmaWarpSpecializedILi3ENS5_IJNS4_1CILi2EEESB_NSA_ILi1EEEEEENS1_35KernelTmaWarpSpecializedCooperativeEEENS5_IJNSA_ILi128EEENSA_ILi256EEESG_EEENS_6half_tENS5_IJlSC_lEEESJ_SK_NS4_8TiledMMAINS4_8MMA_AtomIJNS4_4SM904GMMA26MMA_64x256x16_F32F16F16_SSILNSO_5MajorE0ELSQ_0ELNSO_7ScaleInE1ELSR_1EEEEEENS4_6LayoutINS5_IJSB_SC_SC_EEENS5_IJSC_NSA_ILi0EEESW_EEEEENS5_IJNS4_10UnderscoreESZ_SZ_EEEEENS4_23SM90_TMA_LOAD_MULTICASTENS4_14ComposedLayoutINS4_7SwizzleILi3ELi4ELi3EEENS4_18smem_ptr_flag_bitsILi16EEENSU_INS5_IJNSA_ILi8EEENSA_ILi64EEEEEENS5_IJS19_SC_EEEEEEEvNS4_8identityES12_S1D_vS1E_EENS_8epilogue10collective6detail29Sm90TmaWarpSpecializedAdapterINS1H_15DefaultEpilogueISJ_SK_SK_NS1G_6thread17LinearCombinationISJ_Li1EffLNS1L_9ScaleType4KindE0ELNS_15FloatRoundStyleE2ESJ_EENS1_15EpilogueDefaultEEEEEvvEEEEvNT_6ParamsE)
        /*0020*/ 	.word	0x00000000
.L_19:


//--------------------- .nv.compat                --------------------------
	.section	.nv.compat,"",@"SHT_CUDA_COMPAT_INFO"
	.align	4
        /*0000*/ 	.byte	0x02, 0x09, 0x01, 0x00, 0x02, 0x02, 0x04, 0x00, 0x02, 0x05, 0x05, 0x00, 0x03, 0x07, 0x01, 0x01
        /*0010*/ 	.byte	0x02, 0x03, 0x01, 0x00, 0x02, 0x06, 0x01, 0x00, 0x04, 0x0b, 0x08, 0x00, 0x00, 0x00, 0x00, 0x00
        /*0020*/ 	.byte	0x00, 0x00, 0x00, 0x00


//--------------------- .nv.info._ZN7cutlass13device_kernelINS_4gemm6kernel13GemmUniversalIN4cute5tupleIJiiiiEEENS1_10collective13CollectiveMmaINS1_34MainloopSm90TmaGmmaWarpSpecializedILi3ENS5_IJNS4_1CILi2EEESB_NSA_ILi1EEEEEENS1_35KernelTmaWarpSpecializedCooperativeEEENS5_IJNSA_ILi128EEENSA_ILi256EEESG_EEENS_6half_tENS5_IJlSC_lEEESJ_SK_NS4_8TiledMMAINS4_8MMA_AtomIJNS4_4SM904GMMA26MMA_64x256x16_F32F16F16_SSILNSO_5MajorE0ELSQ_0ELNSO_7ScaleInE1ELSR_1EEEEEENS4_6LayoutINS5_IJSB_SC_SC_EEENS5_IJSC_NSA_ILi0EEESW_EEEEENS5_IJNS4_10UnderscoreESZ_SZ_EEEEENS4_23SM90_TMA_LOAD_MULTICASTENS4_14ComposedLayoutINS4_7SwizzleILi3ELi4ELi3EEENS4_18smem_ptr_flag_bitsILi16EEENSU_INS5_IJNSA_ILi8EEENSA_ILi64EEEEEENS5_IJS19_SC_EEEEEEEvNS4_8identityES12_S1D_vS1E_EENS_8epilogue10collective6detail29Sm90TmaWarpSpecializedAdapterINS1H_15DefaultEpilogueISJ_SK_SK_NS1G_6thread17LinearCombinationISJ_Li1EffLNS1L_9ScaleType4KindE0ELNS_15FloatRoundStyleE2ESJ_EENS1_15EpilogueDefaultEEEEEvvEEEEvNT_6ParamsE --------------------------
	.section	.nv.info._ZN7cutlass13device_kernelINS_4gemm6kernel13GemmUniversalIN4cute5tupleIJiiiiEEENS1_10collective13CollectiveMmaINS1_34MainloopSm90TmaGmmaWarpSpecializedILi3ENS5_IJNS4_1CILi2EEESB_NSA_ILi1EEEEEENS1_35KernelTmaWarpSpecializedCooperativeEEENS5_IJNSA_ILi128EEENSA_ILi256EEESG_EEENS_6half_tENS5_IJlSC_lEEESJ_SK_NS4_8TiledMMAINS4_8MMA_AtomIJNS4_4SM904GMMA26MMA_64x256x16_F32F16F16_SSILNSO_5MajorE0ELSQ_0ELNSO_7ScaleInE1ELSR_1EEEEEENS4_6LayoutINS5_IJSB_SC_SC_EEENS5_IJSC_NSA_ILi0EEESW_EEEEENS5_IJNS4_10UnderscoreESZ_SZ_EEEEENS4_23SM90_TMA_LOAD_MULTICASTENS4_14ComposedLayoutINS4_7SwizzleILi3ELi4ELi3EEENS4_18smem_ptr_flag_bitsILi16EEENSU_INS5_IJNSA_ILi8EEENSA_ILi64EEEEEENS5_IJS19_SC_EEEEEEEvNS4_8identityES12_S1D_vS1E_EENS_8epilogue10collective6detail29Sm90TmaWarpSpecializedAdapterINS1H_15DefaultEpilogueISJ_SK_SK_NS1G_6thread17LinearCombinationISJ_Li1EffLNS1L_9ScaleType4KindE0ELNS_15FloatRoundStyleE2ESJ_EENS1_15EpilogueDefaultEEEEEvvEEEEvNT_6ParamsE,"",@"SHT_CUDA_INFO"
	.sectionflags	@""
	.align	4


	//----- nvinfo : EIATTR_CUDA_API_VERSION
	.align		4
        /*0000*/ 	.byte	0x04, 0x37
        /*0002*/ 	.short	(.L_21 - .L_20)
.L_20:
        /*0004*/ 	.word	0x00000082


	//----- nvinfo : EIATTR_KPARAM_INFO
	.align		4
.L_21:
        /*0008*/ 	.byte	0x04, 0x17
        /*000a*/ 	.short	(.L_23 - .L_22)
.L_22:
        /*000c*/ 	.word	0x00000000
        /*0010*/ 	.short	0x0000
        /*0012*/ 	.short	0x0070
        /*0014*/ 	.byte	0x00, 0xf0, 0x01, 0x10


	//----- nvinfo : EIATTR_SPARSE_MMA_MASK
	.align		4
.L_23:
        /*0018*/ 	.byte	0x03, 0x50
        /*001a*/ 	.short	0x0000


	//----- nvinfo : EIATTR_MAXREG_COUNT
	.align		4
        /*001c*/ 	.byte	0x03, 0x1b
        /*001e*/ 	.short	0x00a8


	//----- nvinfo : EIATTR_NUM_BARRIERS
	.align		4
        /*0020*/ 	.byte	0x02, 0x4c
        /*0022*/ 	.byte	0x01
	.zero		1


	//----- nvinfo : EIATTR_EXTERNS
	.align		4
        /*0024*/ 	.byte	0x04, 0x0f
        /*0026*/ 	.short	(.L_25 - .L_24)


	//   ....[0]....
	.align		4
.L_24:
        /*0028*/ 	.word	index@(__assertfail)


	//----- nvinfo : EIATTR_MERCURY_ISA_VERSION
	.align		4
.L_25:
        /*002c*/ 	.byte	0x03, 0x5f
        /*002e*/ 	.short	0x0101


	//----- nvinfo : EIATTR_INT_WARP_WIDE_INSTR_OFFSETS
	.align		4
        /*0030*/ 	.byte	0x04, 0x31
        /*0032*/ 	.short	(.L_27 - .L_26)


	//   ....[0]....
.L_26:
        /*0034*/ 	.word	0x00000460


	//   ....[1]....
        /*0038*/ 	.word	0x00000490


	//   ....[2]....
        /*003c*/ 	.word	0x00000650


	//----- nvinfo : EIATTR_COOP_GROUP_MASK_REGIDS
	.align		4
.L_27:
        /*0040*/ 	.byte	0x04, 0x29
        /*0042*/ 	.short	(.L_29 - .L_28)


	//   ....[0]....
.L_28:
        /*0044*/ 	.word	0xffffffff


	//   ....[1]....
        /*0048*/ 	.word	0xffffffff


	//   ....[2]....
        /*004c*/ 	.word	0xffffffff


	//   ....[3]....
        /*0050*/ 	.word	0xffffffff


	//   ....[4]....
        /*0054*/ 	.word	0xffffffff


	//   ....[5]....
        /*0058*/ 	.word	0xffffffff


	//----- nvinfo : EIATTR_COOP_GROUP_INSTR_OFFSETS
	.align		4
.L_29:
        /*005c*/ 	.byte	0x04, 0x28
        /*005e*/ 	.short	(.L_31 - .L_30)


	//   ....[0]....
.L_30:
        /*0060*/ 	.word	0x00000060


	//   ....[1]....
        /*0064*/ 	.word	0x00000070


	//   ....[2]....
        /*0068*/ 	.word	0x00000130


	//   ....[3]....
        /*006c*/ 	.word	0x000002b0


	//   ....[4]....
        /*0070*/ 	.word	0x000007d0


	//   ....[5]....
        /*0074*/ 	.word	0x00001220


	//----- nvinfo : EIATTR_REG_RECONFIG
	.align		4
.L_31:
        /*0078*/ 	.byte	0x01, 0x54
	.zero		2


	//----- nvinfo : EIATTR_SYSCALL_OFFSETS
	.align		4
        /*007c*/ 	.byte	0x04, 0x46
        /*007e*/ 	.short	(.L_33 - .L_32)


	//   ....[0]....
.L_32:
        /*0080*/ 	.word	0x000013e0


	//----- nvinfo : EIATTR_MBARRIER_INSTR_OFFSETS
	.align		4
.L_33:
        /*0084*/ 	.byte	0x04, 0x39
        /*0086*/ 	.short	(.L_35 - .L_34)


	//   ....[0]....
.L_34:
        /*0088*/ 	.word	0x00000230
        /*008c*/ 	.word	0x000000ff
        /*0090*/ 	.word	0x00000000
        /*0094*/ 	.short	0x0100
        /*0096*/ 	.byte	0x08
	.zero		1


	//   ....[1]....
        /*0098*/ 	.word	0x00000240
        /*009c*/ 	.word	0x000000ff
        /*00a0*/ 	.word	0x00000018
        /*00a4*/ 	.short	0x0100
        /*00a6*/ 	.byte	0x08
	.zero		1


	//   ....[2]....
        /*00a8*/ 	.word	0x00000250
        /*00ac*/ 	.word	0x000000ff
        /*00b0*/ 	.word	0x00000008
        /*00b4*/ 	.short	0x0100
        /*00b6*/ 	.byte	0x08
	.zero		1


	//   ....[3]....
        /*00b8*/ 	.word	0x00000260
        /*00bc*/ 	.word	0x000000ff
        /*00c0*/ 	.word	0x00000020
        /*00c4*/ 	.short	0x0100
        /*00c6*/ 	.byte	0x08
	.zero		1


	//   ....[4]....
        /*00c8*/ 	.word	0x00000270
        /*00cc*/ 	.word	0x000000ff
        /*00d0*/ 	.word	0x00000010
        /*00d4*/ 	.short	0x0100
        /*00d6*/ 	.byte	0x08
	.zero		1


	//   ....[5]....
        /*00d8*/ 	.word	0x00000280
        /*00dc*/ 	.word	0x000000ff
        /*00e0*/ 	.word	0x00000028
        /*00e4*/ 	.short	0x0100
        /*00e6*/ 	.byte	0x08
	.zero		1


	//   ....[6]....
        /*00e8*/ 	.word	0x000006d0
        /*00ec*/ 	.word	0x000000ff
        /*00f0*/ 	.word	0x00000040
        /*00f4*/ 	.short	0x0100
        /*00f6*/ 	.byte	0x06
	.zero		1


	//   ....[7]....
        /*00f8*/ 	.word	0x00000760
        /*00fc*/ 	.word	0x000000ff
        /*0100*/ 	.word	0x00000048
        /*0104*/ 	.short	0x0100
        /*0106*/ 	.byte	0x06
	.zero		1


	//   ....[8]....
        /*0108*/ 	.word	0x000014a0
        /*010c*/ 	.word	0x00000003
        /*0110*/ 	.word	0x00000000
        /*0114*/ 	.short	0x010a
        /*0116*/ 	.byte	0x3f
	.zero		1


	//   ....[9]....
        /*0118*/ 	.word	0x000014e0
        /*011c*/ 	.word	0x00000003
        /*0120*/ 	.word	0x00000000
        /*0124*/ 	.short	0x010a
        /*0126*/ 	.byte	0x3f
	.zero		1


	//   ....[10]....
        /*0128*/ 	.word	0x00001ae0
        /*012c*/ 	.word	0x00000005
        /*0130*/ 	.word	0x00000000
        /*0134*/ 	.short	0x010a
        /*0136*/ 	.byte	0x3f
	.zero		1


	//   ....[11]....
        /*0138*/ 	.word	0x00001b20
        /*013c*/ 	.word	0x00000005
        /*0140*/ 	.word	0x00000000
        /*0144*/ 	.short	0x010a
        /*0146*/ 	.byte	0x3f
	.zero		1


	//   ....[12]....
        /*0148*/ 	.word	0x00001fb0
        /*014c*/ 	.word	0x00000005
        /*0150*/ 	.word	0x00000000
        /*0154*/ 	.short	0x0101
        /*0156*/ 	.byte	0x3f
	.zero		1


	//   ....[13]....
        /*0158*/ 	.word	0x000021d0
        /*015c*/ 	.word	0x00000003
        /*0160*/ 	.word	0x00000000
        /*0164*/ 	.short	0x0101
        /*0166*/ 	.byte	0x3f
	.zero		1


	//   ....[14]....
        /*0168*/ 	.word	0x0000b090
        /*016c*/ 	.word	0x0000000e
        /*0170*/ 	.word	0x00000018
        /*0174*/ 	.short	0x010a
        /*0176*/ 	.byte	0x3f
	.zero		1


	//   ....[15]....
        /*0178*/ 	.word	0x0000b500
        /*017c*/ 	.word	0x00000006
        /*0180*/ 	.word	0x00000048
        /*0184*/ 	.short	0x0101
        /*0186*/ 	.byte	0x3f
	.zero		1


	//   ....[16]....
        /*0188*/ 	.word	0x0000bc30
        /*018c*/ 	.word	0x00000007
        /*0190*/ 	.word	0x00000000
        /*0194*/ 	.short	0x010a
        /*0196*/ 	.byte	0x3f
	.zero		1


	//   ....[17]....
        /*0198*/ 	.word	0x0000bcb0
        /*019c*/ 	.word	0x00000009
        /*01a0*/ 	.word	0x00000000
        /*01a4*/ 	.short	0x010a
        /*01a6*/ 	.byte	0x3f
	.zero		1


	//   ....[18]....
        /*01a8*/ 	.word	0x0000bd40
        /*01ac*/ 	.word	0x00000003
        /*01b0*/ 	.word	0x00000000
        /*01b4*/ 	.short	0x010a
        /*01b6*/ 	.byte	0x3f
	.zero		1


	//   ....[19]....
        /*01b8*/ 	.word	0x0000bda0
        /*01bc*/ 	.word	0x00000003
        /*01c0*/ 	.word	0x00000000
        /*01c4*/ 	.short	0x010a
        /*01c6*/ 	.byte	0x3f
	.zero		1


	//   ....[20]....
        /*01c8*/ 	.word	0x0000bdf0
        /*01cc*/ 	.word	0x00000005
        /*01d0*/ 	.word	0x00000000
        /*01d4*/ 	.short	0x010a
        /*01d6*/ 	.byte	0x3f
	.zero		1


	//   ....[21]....
        /*01d8*/ 	.word	0x0000bec0
        /*01dc*/ 	.word	0x0000000e
        /*01e0*/ 	.word	0x00000018
        /*01e4*/ 	.short	0x010a
        /*01e6*/ 	.byte	0x3f
	.zero		1


	//   ....[22]....
        /*01e8*/ 	.word	0x0000bf90
        /*01ec*/ 	.word	0x00000007
        /*01f0*/ 	.word	0x00000000
        /*01f4*/ 	.short	0x010a
        /*01f6*/ 	.byte	0x3f
	.zero		1


	//   ....[23]....
        /*01f8*/ 	.word	0x0000bfe0
        /*01fc*/ 	.word	0x00000009
        /*0200*/ 	.word	0x00000000
        /*0204*/ 	.short	0x010a
        /*0206*/ 	.byte	0x3f
	.zero		1


	//----- nvinfo : EIATTR_NUM_MBARRIERS
	.align		4
.L_35:
        /*0208*/ 	.byte	0x03, 0x38
        /*020a*/ 	.short	0x0008


	//----- nvinfo : EIATTR_EXIT_INSTR_OFFSETS
	.align		4
        /*020c*/ 	.byte	0x04, 0x1c
        /*020e*/ 	.short	(.L_37 - .L_36)


	//   ....[0]....
.L_36:
        /*0210*/ 	.word	0x00000930


	//   ....[1]....
        /*0214*/ 	.word	0x00001150


	//   ....[2]....
        /*0218*/ 	.word	0x0000a6d0


	//   ....[3]....
        /*021c*/ 	.word	0x0000ac30


	//   ....[4]....
        /*0220*/ 	.word	0x0000bd90


	//----- nvinfo : EIATTR_MAX_THREADS
	.align		4
.L_37:
        /*0224*/ 	.byte	0x04, 0x05
        /*0226*/ 	.short	(.L_39 - .L_38)
.L_38:
        /*0228*/ 	.word	0x00000180
        /*022c*/ 	.word	0x00000001
        /*0230*/ 	.word	0x00000001


	//----- nvinfo : EIATTR_CRS_STACK_SIZE
	.align		4
.L_39:
        /*0234*/ 	.byte	0x04, 0x1e
        /*0236*/ 	.short	(.L_41 - .L_40)
.L_40:
        /*0238*/ 	.word	0x00000000


	//----- nvinfo : EIATTR_CBANK_PARAM_SIZE
	.align		4
.L_41:
        /*023c*/ 	.byte	0x03, 0x19
        /*023e*/ 	.short	0x0470


	//----- nvinfo : EIATTR_PARAM_CBANK
	.align		4
        /*0240*/ 	.byte	0x04, 0x0a
        /*0242*/ 	.short	(.L_43 - .L_42)
	.align		4
.L_42:
        /*0244*/ 	.word	index@(.nv.constant0._ZN7cutlass13device_kernelINS_4gemm6kernel13GemmUniversalIN4cute5tupleIJiiiiEEENS1_10collective13CollectiveMmaINS1_34MainloopSm90TmaGmmaWarpSpecializedILi3ENS5_IJNS4_1CILi2EEESB_NSA_ILi1EEEEEENS1_35KernelTmaWarpSpecializedCooperativeEEENS5_IJNSA_ILi128EEENSA_ILi256EEESG_EEENS_6half_tENS5_IJlSC_lEEESJ_SK_NS4_8TiledMMAINS4_8MMA_AtomIJNS4_4SM904GMMA26MMA_64x256x16_F32F16F16_SSILNSO_5MajorE0ELSQ_0ELNSO_7ScaleInE1ELSR_1EEEEEENS4_6LayoutINS5_IJSB_SC_SC_EEENS5_IJSC_NSA_ILi0EEESW_EEEEENS5_IJNS4_10UnderscoreESZ_SZ_EEEEENS4_23SM90_TMA_LOAD_MULTICASTENS4_14ComposedLayoutINS4_7SwizzleILi3ELi4ELi3EEENS4_18smem_ptr_flag_bitsILi16EEENSU_INS5_IJNSA_ILi8EEENSA_ILi64EEEEEENS5_IJS19_SC_EEEEEEEvNS4_8identityES12_S1D_vS1E_EENS_8epilogue10collective6detail29Sm90TmaWarpSpecializedAdapterINS1H_15DefaultEpilogueISJ_SK_SK_NS1G_6thread17LinearCombinationISJ_Li1EffLNS1L_9ScaleType4KindE0ELNS_15FloatRoundStyleE2ESJ_EENS1_15EpilogueDefaultEEEEEvvEEEEvNT_6ParamsE)
        /*0248*/ 	.short	0x0210
        /*024a*/ 	.short	0x0470


	//----- nvinfo : EIATTR_SW_WAR
	.align		4
.L_43:
        /*024c*/ 	.byte	0x04, 0x36
        /*024e*/ 	.short	(.L_45 - .L_44)
.L_44:
        /*0250*/ 	.word	0x00000008
.L_45:


//--------------------- .nv.callgraph             --------------------------
	.section	.nv.callgraph,"",@"SHT_CUDA_CALLGRAPH"
	.align	4
	.sectionentsize	8
	.align		4
        /*0000*/ 	.word	0x00000000
	.align		4
        /*0004*/ 	.word	0xffffffff
	.align		4
        /*0008*/ 	.word	index@(_ZN7cutlass13device_kernelINS_4gemm6kernel13GemmUniversalIN4cute5tupleIJiiiiEEENS1_10collective13CollectiveMmaINS1_34MainloopSm90TmaGmmaWarpSpecializedILi3ENS5_IJNS4_1CILi2EEESB_NSA_ILi1EEEEEENS1_35KernelTmaWarpSpecializedCooperativeEEENS5_IJNSA_ILi128EEENSA_ILi256EEESG_EEENS_6half_tENS5_IJlSC_lEEESJ_SK_NS4_8TiledMMAINS4_8MMA_AtomIJNS4_4SM904GMMA26MMA_64x256x16_F32F16F16_SSILNSO_5MajorE0ELSQ_0ELNSO_7ScaleInE1ELSR_1EEEEEENS4_6LayoutINS5_IJSB_SC_SC_EEENS5_IJSC_NSA_ILi0EEESW_EEEEENS5_IJNS4_10UnderscoreESZ_SZ_EEEEENS4_23SM90_TMA_LOAD_MULTICASTENS4_14ComposedLayoutINS4_7SwizzleILi3ELi4ELi3EEENS4_18smem_ptr_flag_bitsILi16EEENSU_INS5_IJNSA_ILi8EEENSA_ILi64EEEEEENS5_IJS19_SC_EEEEEEEvNS4_8identityES12_S1D_vS1E_EENS_8epilogue10collective6detail29Sm90TmaWarpSpecializedAdapterINS1H_15DefaultEpilogueISJ_SK_SK_NS1G_6thread17LinearCombinationISJ_Li1EffLNS1L_9ScaleType4KindE0ELNS_15FloatRoundStyleE2ESJ_EENS1_15EpilogueDefaultEEEEEvvEEEEvNT_6ParamsE)
	.align		4
        /*000c*/ 	.word	index@(__assertfail)
	.align		4
        /*0010*/ 	.word	0x00000000
	.align		4
        /*0014*/ 	.word	0xfffffffe
	.align		4
        /*0018*/ 	.word	0x00000000
	.align		4
        /*001c*/ 	.word	0xfffffffd
	.align		4
        /*0020*/ 	.word	0x00000000
	.align		4
        /*0024*/ 	.word	0xfffffffc


//--------------------- .nv.constant4             --------------------------
	.section	.nv.constant4,"a",@progbits
	.align	8
	.align		8
.nv.constant4:
        /*0000*/ 	.dword	__assertfail
	.align		8
        /*0008*/ 	.dword	__unnamed_1
	.align		8
        /*0010*/ 	.dword	_ZN39_INTERNAL_41556a30_4_k_cu_536e19a9_37424cuda3std3__45__cpo5beginE
	.align		8
        /*0018*/ 	.dword	_ZN39_INTERNAL_41556a30_4_k_cu_536e19a9_37424cuda3std3__45__cpo3endE
	.align		8
        /*0020*/ 	.dword	_ZN39_INTERNAL_41556a30_4_k_cu_536e19a9_37424cuda3std3__45__cpo6cbeginE
	.align		8
        /*0028*/ 	.dword	_ZN39_INTERNAL_41556a30_4_k_cu_536e19a9_37424cuda3std3__45__cpo4cendE
	.align		8
        /*0030*/ 	.dword	_ZN39_INTERNAL_41556a30_4_k_cu_536e19a9_37424cuda3std3__441_GLOBAL__N__41556a30_4_k_cu_536e19a9_37426ignoreE
	.align		8
        /*0038*/ 	.dword	_ZN39_INTERNAL_41556a30_4_k_cu_536e19a9_37424cuda3std3__419piecewise_constructE
	.align		8
        /*0040*/ 	.dword	_ZN39_INTERNAL_41556a30_4_k_cu_536e19a9_37424cuda3std3__48in_placeE
	.align		8
        /*0048*/ 	.dword	_ZN39_INTERNAL_41556a30_4_k_cu_536e19a9_37424cuda3std6ranges3__45__cpo4swapE
	.align		8
        /*0050*/ 	.dword	_ZN39_INTERNAL_41556a30_4_k_cu_536e19a9_37424cuda3std6ranges3__45__cpo9iter_moveE
	.align		8
        /*0058*/ 	.dword	_ZN39_INTERNAL_41556a30_4_k_cu_536e19a9_37424cute7productE
	.align		8
        /*0060*/ 	.dword	_ZN39_INTERNAL_41556a30_4_k_cu_536e19a9_37424cute1_E
	.align		8
        /*0068*/ 	.dword	$str$22
	.align		8
        /*0070*/ 	.dword	$str$23


//--------------------- .text._ZN7cutlass13device_kernelINS_4gemm6kernel13GemmUniversalIN4cute5tupleIJiiiiEEENS1_10collective13CollectiveMmaINS1_34MainloopSm90TmaGmmaWarpSpecializedILi3ENS5_IJNS4_1CILi2EEESB_NSA_ILi1EEEEEENS1_35KernelTmaWarpSpecializedCooperativeEEENS5_IJNSA_ILi128EEENSA_ILi256EEESG_EEENS_6half_tENS5_IJlSC_lEEESJ_SK_NS4_8TiledMMAINS4_8MMA_AtomIJNS4_4SM904GMMA26MMA_64x256x16_F32F16F16_SSILNSO_5MajorE0ELSQ_0ELNSO_7ScaleInE1ELSR_1EEEEEENS4_6LayoutINS5_IJSB_SC_SC_EEENS5_IJSC_NSA_ILi0EEESW_EEEEENS5_IJNS4_10UnderscoreESZ_SZ_EEEEENS4_23SM90_TMA_LOAD_MULTICASTENS4_14ComposedLayoutINS4_7SwizzleILi3ELi4ELi3EEENS4_18smem_ptr_flag_bitsILi16EEENSU_INS5_IJNSA_ILi8EEENSA_ILi64EEEEEENS5_IJS19_SC_EEEEEEEvNS4_8identityES12_S1D_vS1E_EENS_8epilogue10collective6detail29Sm90TmaWarpSpecializedAdapterINS1H_15DefaultEpilogueISJ_SK_SK_NS1G_6thread17LinearCombinationISJ_Li1EffLNS1L_9ScaleType4KindE0ELNS_15FloatRoundStyleE2ESJ_EENS1_15EpilogueDefaultEEEEEvvEEEEvNT_6ParamsE --------------------------
	.section	.text._ZN7cutlass13device_kernelINS_4gemm6kernel13GemmUniversalIN4cute5tupleIJiiiiEEENS1_10collective13CollectiveMmaINS1_34MainloopSm90TmaGmmaWarpSpecializedILi3ENS5_IJNS4_1CILi2EEESB_NSA_ILi1EEEEEENS1_35KernelTmaWarpSpecializedCooperativeEEENS5_IJNSA_ILi128EEENSA_ILi256EEESG_EEENS_6half_tENS5_IJlSC_lEEESJ_SK_NS4_8TiledMMAINS4_8MMA_AtomIJNS4_4SM904GMMA26MMA_64x256x16_F32F16F16_SSILNSO_5MajorE0ELSQ_0ELNSO_7ScaleInE1ELSR_1EEEEEENS4_6LayoutINS5_IJSB_SC_SC_EEENS5_IJSC_NSA_ILi0EEESW_EEEEENS5_IJNS4_10UnderscoreESZ_SZ_EEEEENS4_23SM90_TMA_LOAD_MULTICASTENS4_14ComposedLayoutINS4_7SwizzleILi3ELi4ELi3EEENS4_18smem_ptr_flag_bitsILi16EEENSU_INS5_IJNSA_ILi8EEENSA_ILi64EEEEEENS5_IJS19_SC_EEEEEEEvNS4_8identityES12_S1D_vS1E_EENS_8epilogue10collective6detail29Sm90TmaWarpSpecializedAdapterINS1H_15DefaultEpilogueISJ_SK_SK_NS1G_6thread17LinearCombinationISJ_Li1EffLNS1L_9ScaleType4KindE0ELNS_15FloatRoundStyleE2ESJ_EENS1_15EpilogueDefaultEEEEEvvEEEEvNT_6ParamsE,"ax",@progbits
	.align	128
.text._ZN7cutlass13device_kernelINS_4gemm6kernel13GemmUniversalIN4cute5tupleIJiiiiEEENS1_10collective13CollectiveMmaINS1_34MainloopSm90TmaGmmaWarpSpecializedILi3ENS5_IJNS4_1CILi2EEESB_NSA_ILi1EEEEEENS1_35KernelTmaWarpSpecializedCooperativeEEENS5_IJNSA_ILi128EEENSA_ILi256EEESG_EEENS_6half_tENS5_IJlSC_lEEESJ_SK_NS4_8TiledMMAINS4_8MMA_AtomIJNS4_4SM904GMMA26MMA_64x256x16_F32F16F16_SSILNSO_5MajorE0ELSQ_0ELNSO_7ScaleInE1ELSR_1EEEEEENS4_6LayoutINS5_IJSB_SC_SC_EEENS5_IJSC_NSA_ILi0EEESW_EEEEENS5_IJNS4_10UnderscoreESZ_SZ_EEEEENS4_23SM90_TMA_LOAD_MULTICASTENS4_14ComposedLayoutINS4_7SwizzleILi3ELi4ELi3EEENS4_18smem_ptr_flag_bitsILi16EEENSU_INS5_IJNSA_ILi8EEENSA_ILi64EEEEEENS5_IJS19_SC_EEEEEEEvNS4_8identityES12_S1D_vS1E_EENS_8epilogue10collective6detail29Sm90TmaWarpSpecializedAdapterINS1H_15DefaultEpilogueISJ_SK_SK_NS1G_6thread17LinearCombinationISJ_Li1EffLNS1L_9ScaleType4KindE0ELNS_15FloatRoundStyleE2ESJ_EENS1_15EpilogueDefaultEEEEEvvEEEEvNT_6ParamsE:
        .type           _ZN7cutlass13device_kernelINS_4gemm6kernel13GemmUniversalIN4cute5tupleIJiiiiEEENS1_10collective13CollectiveMmaINS1_34MainloopSm90TmaGmmaWarpSpecializedILi3ENS5_IJNS4_1CILi2EEESB_NSA_ILi1EEEEEENS1_35KernelTmaWarpSpecializedCooperativeEEENS5_IJNSA_ILi128EEENSA_ILi256EEESG_EEENS_6half_tENS5_IJlSC_lEEESJ_SK_NS4_8TiledMMAINS4_8MMA_AtomIJNS4_4SM904GMMA26MMA_64x256x16_F32F16F16_SSILNSO_5MajorE0ELSQ_0ELNSO_7ScaleInE1ELSR_1EEEEEENS4_6LayoutINS5_IJSB_SC_SC_EEENS5_IJSC_NSA_ILi0EEESW_EEEEENS5_IJNS4_10UnderscoreESZ_SZ_EEEEENS4_23SM90_TMA_LOAD_MULTICASTENS4_14ComposedLayoutINS4_7SwizzleILi3ELi4ELi3EEENS4_18smem_ptr_flag_bitsILi16EEENSU_INS5_IJNSA_ILi8EEENSA_ILi64EEEEEENS5_IJS19_SC_EEEEEEEvNS4_8identityES12_S1D_vS1E_EENS_8epilogue10collective6detail29Sm90TmaWarpSpecializedAdapterINS1H_15DefaultEpilogueISJ_SK_SK_NS1G_6thread17LinearCombinationISJ_Li1EffLNS1L_9ScaleType4KindE0ELNS_15FloatRoundStyleE2ESJ_EENS1_15EpilogueDefaultEEEEEvvEEEEvNT_6ParamsE,@function
        .size           _ZN7cutlass13device_kernelINS_4gemm6kernel13GemmUniversalIN4cute5tupleIJiiiiEEENS1_10collective13CollectiveMmaINS1_34MainloopSm90TmaGmmaWarpSpecializedILi3ENS5_IJNS4_1CILi2EEESB_NSA_ILi1EEEEEENS1_35KernelTmaWarpSpecializedCooperativeEEENS5_IJNSA_ILi128EEENSA_ILi256EEESG_EEENS_6half_tENS5_IJlSC_lEEESJ_SK_NS4_8TiledMMAINS4_8MMA_AtomIJNS4_4SM904GMMA26MMA_64x256x16_F32F16F16_SSILNSO_5MajorE0ELSQ_0ELNSO_7ScaleInE1ELSR_1EEEEEENS4_6LayoutINS5_IJSB_SC_SC_EEENS5_IJSC_NSA_ILi0EEESW_EEEEENS5_IJNS4_10UnderscoreESZ_SZ_EEEEENS4_23SM90_TMA_LOAD_MULTICASTENS4_14ComposedLayoutINS4_7SwizzleILi3ELi4ELi3EEENS4_18smem_ptr_flag_bitsILi16EEENSU_INS5_IJNSA_ILi8EEENSA_ILi64EEEEEENS5_IJS19_SC_EEEEEEEvNS4_8identityES12_S1D_vS1E_EENS_8epilogue10collective6detail29Sm90TmaWarpSpecializedAdapterINS1H_15DefaultEpilogueISJ_SK_SK_NS1G_6thread17LinearCombinationISJ_Li1EffLNS1L_9ScaleType4KindE0ELNS_15FloatRoundStyleE2ESJ_EENS1_15EpilogueDefaultEEEEEvvEEEEvNT_6ParamsE,(.L_x_325 - _ZN7cutlass13device_kernelINS_4gemm6kernel13GemmUniversalIN4cute5tupleIJiiiiEEENS1_10collective13CollectiveMmaINS1_34MainloopSm90TmaGmmaWarpSpecializedILi3ENS5_IJNS4_1CILi2EEESB_NSA_ILi1EEEEEENS1_35KernelTmaWarpSpecializedCooperativeEEENS5_IJNSA_ILi128EEENSA_ILi256EEESG_EEENS_6half_tENS5_IJlSC_lEEESJ_SK_NS4_8TiledMMAINS4_8MMA_AtomIJNS4_4SM904GMMA26MMA_64x256x16_F32F16F16_SSILNSO_5MajorE0ELSQ_0ELNSO_7ScaleInE1ELSR_1EEEEEENS4_6LayoutINS5_IJSB_SC_SC_EEENS5_IJSC_NSA_ILi0EEESW_EEEEENS5_IJNS4_10UnderscoreESZ_SZ_EEEEENS4_23SM90_TMA_LOAD_MULTICASTENS4_14ComposedLayoutINS4_7SwizzleILi3ELi4ELi3EEENS4_18smem_ptr_flag_bitsILi16EEENSU_INS5_IJNSA_ILi8EEENSA_ILi64EEEEEENS5_IJS19_SC_EEEEEEEvNS4_8identityES12_S1D_vS1E_EENS_8epilogue10collective6detail29Sm90TmaWarpSpecializedAdapterINS1H_15DefaultEpilogueISJ_SK_SK_NS1G_6thread17LinearCombinationISJ_Li1EffLNS1L_9ScaleType4KindE0ELNS_15FloatRoundStyleE2ESJ_EENS1_15EpilogueDefaultEEEEEvvEEEEvNT_6ParamsE)
        .other          _ZN7cutlass13device_kernelINS_4gemm6kernel13GemmUniversalIN4cute5tupleIJiiiiEEENS1_10collective13CollectiveMmaINS1_34MainloopSm90TmaGmmaWarpSpecializedILi3ENS5_IJNS4_1CILi2EEESB_NSA_ILi1EEEEEENS1_35KernelTmaWarpSpecializedCooperativeEEENS5_IJNSA_ILi128EEENSA_ILi256EEESG_EEENS_6half_tENS5_IJlSC_lEEESJ_SK_NS4_8TiledMMAINS4_8MMA_AtomIJNS4_4SM904GMMA26MMA_64x256x16_F32F16F16_SSILNSO_5MajorE0ELSQ_0ELNSO_7ScaleInE1ELSR_1EEEEEENS4_6LayoutINS5_IJSB_SC_SC_EEENS5_IJSC_NSA_ILi0EEESW_EEEEENS5_IJNS4_10UnderscoreESZ_SZ_EEEEENS4_23SM90_TMA_LOAD_MULTICASTENS4_14ComposedLayoutINS4_7SwizzleILi3ELi4ELi3EEENS4_18smem_ptr_flag_bitsILi16EEENSU_INS5_IJNSA_ILi8EEENSA_ILi64EEEEEENS5_IJS19_SC_EEEEEEEvNS4_8identityES12_S1D_vS1E_EENS_8epilogue10collective6detail29Sm90TmaWarpSpecializedAdapterINS1H_15DefaultEpilogueISJ_SK_SK_NS1G_6thread17LinearCombinationISJ_Li1EffLNS1L_9ScaleType4KindE0ELNS_15FloatRoundStyleE2ESJ_EENS1_15EpilogueDefaultEEEEEvvEEEEvNT_6ParamsE,@"STO_CUDA_ENTRY STV_DEFAULT"
_ZN7cutlass13device_kernelINS_4gemm6kernel13GemmUniversalIN4cute5tupleIJiiiiEEENS1_10collective13CollectiveMmaINS1_34MainloopSm90TmaGmmaWarpSpecializedILi3ENS5_IJNS4_1CILi2EEESB_NSA_ILi1EEEEEENS1_35KernelTmaWarpSpecializedCooperativeEEENS5_IJNSA_ILi128EEENSA_ILi256EEESG_EEENS_6half_tENS5_IJlSC_lEEESJ_SK_NS4_8TiledMMAINS4_8MMA_AtomIJNS4_4SM904GMMA26MMA_64x256x16_F32F16F16_SSILNSO_5MajorE0ELSQ_0ELNSO_7ScaleInE1ELSR_1EEEEEENS4_6LayoutINS5_IJSB_SC_SC_EEENS5_IJSC_NSA_ILi0EEESW_EEEEENS5_IJNS4_10UnderscoreESZ_SZ_EEEEENS4_23SM90_TMA_LOAD_MULTICASTENS4_14ComposedLayoutINS4_7SwizzleILi3ELi4ELi3EEENS4_18smem_ptr_flag_bitsILi16EEENSU_INS5_IJNSA_ILi8EEENSA_ILi64EEEEEENS5_IJS19_SC_EEEEEEEvNS4_8identityES12_S1D_vS1E_EENS_8epilogue10collective6detail29Sm90TmaWarpSpecializedAdapterINS1H_15DefaultEpilogueISJ_SK_SK_NS1G_6thread17LinearCombinationISJ_Li1EffLNS1L_9ScaleType4KindE0ELNS_15FloatRoundStyleE2ESJ_EENS1_15EpilogueDefaultEEEEEvvEEEEvNT_6ParamsE:
[----:B------:R-:W0:Y:S01]  /*0000*/  LDC R1, c[0x0][0x28] ;  /* 0x00000a00ff017b82 */ /* 0x000e220000000800 */
[----:B------:R-:W1:Y:S01]  /*0010*/  S2R R18, SR_TID.X ;  /* 0x0000000000127919 */ /* 0x000e620000002100 */
[----:B------:R-:W-:Y:S01]  /*0020*/  ELECT P0, URZ, PT ;  /* 0x00000000003f782f */ /* 0x000fe20003800000 */
[----:B------:R-:W-:Y:S01]  /*0030*/  BSSY B0, `(.L_x_0) ;  /* 0x000000f000007945 */ /* 0x000fe20003800000 */
[--C-:B-1----:R-:W-:Y:S02]  /*0040*/  SHF.R.U32.HI R0, RZ, 0x5, R18.reuse ;  /* 0x00000005ff007819 */ /* 0x102fe40000011612 */
[----:B------:R-:W-:-:S03]  /*0050*/  SHF.R.U32.HI R3, RZ, 0x7, R18 ;  /* 0x00000007ff037819 */ /* 0x000fc60000011612 */
[----:B------:R-:W1:Y:S04]  /*0060*/  SHFL.IDX PT, R2, R0, RZ, 0x1f ;  /* 0x00001fff00027589 */ /* 0x000e6800000e0000 */
[----:B------:R2:W3:Y:S01]  /*0070*/  SHFL.IDX PT, R5, R3, RZ, 0x1f ;  /* 0x00001fff03057589 */ /* 0x0004e200000e0000 */
[----:B-1----:R-:W-:-:S13]  /*0080*/  ISETP.NE.OR P0, PT, R2, RZ, !P0 ;  /* 0x000000ff0200720c */ /* 0x002fda0004705670 */
[----:B0-23--:R-:W-:Y:S05]  /*0090*/  @P0 BRA `(.L_x_1) ;  /* 0x0000000000200947 */ /* 0x00dfea0003800000 */
[----:B------:R-:W-:Y:S02]  /*00a0*/  ULDC.64 UR4, c[0x0][0x198] ;  /* 0x0000660000047ab9 */ /* 0x000fe40000000a00 */
[----:B------:R-:W-:Y:S02]  /*00b0*/  UIADD3 UR6, UP0, UR4, 0xf0, URZ ;  /* 0x000000f004067890 */ /* 0x000fe4000ff1e03f */
[----:B------:R-:W-:Y:S02]  /*00c0*/  UIADD3 UR4, UP1, UR4, 0x1f0, URZ ;  /* 0x000001f004047890 */ /* 0x000fe4000ff3e03f */
[----:B------:R-:W-:Y:S02]  /*00d0*/  UIADD3.X UR7, URZ, UR5, URZ, UP0, !UPT ;  /* 0x000000053f077290 */ /* 0x000fe400087fe43f */
[----:B------:R-:W-:-:S07]  /*00e0*/  UIADD3.X UR5, URZ, UR5, URZ, UP1, !UPT ;  /* 0x000000053f057290 */ /* 0x000fce0008ffe43f */
[----:B------:R0:W-:Y:S02]  /*00f0*/  UTMACCTL.PF [UR6] ;  /* 0x00000000060079b9 */ /* 0x0001e40008040000 */
[----:B------:R0:W-:Y:S02]  /*0100*/  UTMACCTL.PF [UR4] ;  /* 0x00000000040079b9 */ /* 0x0001e40008040000 */
[----:B0-----:R-:W-:Y:S01]  /*0110*/  NOP ;  /* 0x0000000000007918 */ /* 0x001fe20000000000 */
.L_x_1:
[----:B------:R-:W-:Y:S05]  /*0120*/  BSYNC B0 ;  /* 0x0000000000007941 */ /* 0x000fea0003800000 */
.L_x_0:
[----:B------:R-:W0:Y:S02]  /*0130*/  SHFL.IDX PT, R3, R0, RZ, 0x1f ;  /* 0x00001fff00037589 */ /* 0x000e2400000e0000 */
[----:B0-----:R-:W-:-:S13]  /*0140*/  ISETP.NE.AND P0, PT, R3, RZ, PT ;  /* 0x000000ff0300720c */ /* 0x001fda0003f05270 */
[----:B------:R-:W-:Y:S05]  /*0150*/  @P0 BRA `(.L_x_2) ;  /* 0x0000000000500947 */ /* 0x000fea0003800000 */
[----:B------:R-:W0:Y:S01]  /*0160*/  S2UR UR8, SR_CgaCtaId ;  /* 0x00000000000879c3 */ /* 0x000e220000008800 */
[----:B------:R-:W-:Y:S01]  /*0170*/  UMOV UR4, 0x400 ;  /* 0x0000040000047882 */ /* 0x000fe20000000000 */
[----:B------:R-:W-:Y:S01]  /*0180*/  UMOV UR5, 0x1 ;  /* 0x0000000100057882 */ /* 0x000fe20000000000 */
[----:B------:R-:W-:Y:S01]  /*0190*/  UMOV UR6, 0x6 ;  /* 0x0000000600067882 */ /* 0x000fe20000000000 */
[----:B------:R-:W-:Y:S01]  /*01a0*/  ELECT P0, URZ, PT ;  /* 0x00000000003f782f */ /* 0x000fe20003800000 */
[----:B------:R-:W-:-:S04]  /*01b0*/  UIADD3 UR6, -UR6, 0x100000, URZ ;  /* 0x0010000006067890 */ /* 0x000fc8000fffe13f */
[----:B------:R-:W-:Y:S02]  /*01c0*/  USHF.L.U32 UR7, UR6, 0xb, URZ ;  /* 0x0000000b06077899 */ /* 0x000fe4000800063f */
[----:B------:R-:W-:Y:S02]  /*01d0*/  USHF.L.U32 UR6, UR6, 0x1, URZ ;  /* 0x0000000106067899 */ /* 0x000fe4000800063f */
[----:B0-----:R-:W-:Y:S02]  /*01e0*/  ULEA UR8, UR8, UR4, 0x18 ;  /* 0x0000000408087291 */ /* 0x001fe4000f8ec03f */
[----:B------:R-:W-:-:S04]  /*01f0*/  UIADD3 UR4, -UR5, 0x100000, URZ ;  /* 0x0010000005047890 */ /* 0x000fc8000fffe13f */
[----:B------:R-:W-:Y:S02]  /*0200*/  USHF.L.U32 UR5, UR4, 0xb, URZ ;  /* 0x0000000b04057899 */ /* 0x000fe4000800063f */
[----:B------:R-:W-:Y:S01]  /*0210*/  USHF.L.U32 UR4, UR4, 0x1, URZ ;  /* 0x0000000104047899 */ /* 0x000fe2000800063f */
[----:B------:R-:W0:Y:S11]  /*0220*/  FENCE.VIEW.ASYNC.S ;  /* 0x00000000000073c6 */ /* 0x000e360000000000 */
[----:B0-----:R0:W1:Y:S01]  /*0230*/  SYNCS.EXCH.64 URZ, [UR8], UR4 ;  /* 0x00000004083f75b2 */ /* 0x0010620008000100 */
[----:B------:R0:W2:Y:S01]  /*0240*/  SYNCS.EXCH.64 URZ, [UR8+0x18], UR6 ;  /* 0x00001806083f75b2 */ /* 0x0000a20008000100 */
[----:B------:R0:W3:Y:S01]  /*0250*/  SYNCS.EXCH.64 URZ, [UR8+0x8], UR4 ;  /* 0x00000804083f75b2 */ /* 0x0000e20008000100 */
[----:B------:R0:W4:Y:S01]  /*0260*/  SYNCS.EXCH.64 URZ, [UR8+0x20], UR6 ;  /* 0x00002006083f75b2 */ /* 0x0001220008000100 */
[----:B------:R0:W0:Y:S01]  /*0270*/  SYNCS.EXCH.64 URZ, [UR8+0x10], UR4 ;  /* 0x00001004083f75b2 */ /* 0x0000220008000100 */
[----:B------:R0:W0:Y:S01]  /*0280*/  SYNCS.EXCH.64 URZ, [UR8+0x28], UR6 ;  /* 0x00002806083f75b2 */ /* 0x0000220008000100 */
[----:B------:R-:W-:Y:S01]  /*0290*/  NOP ;  /* 0x0000000000007918 */ /* 0x000fe20000000000 */
.L_x_2:
[----:B------:R-:W-:Y:S01]  /*02a0*/  SHF.R.S32.HI R7, RZ, 0x1f, R18 ;  /* 0x0000001fff077819 */ /* 0x000fe20000011412 */
[----:B------:R-:W5:Y:S01]  /*02b0*/  SHFL.IDX PT, R0, R0, RZ, 0x1f ;  /* 0x00001fff00007589 */ /* 0x000f6200000e0000 */
[----:B0-----:R-:W0:Y:S01]  /*02c0*/  S2UR UR8, SR_CTAID.X ;  /* 0x00000000000879c3 */ /* 0x001e220000002500 */
[----:B------:R-:W-:Y:S02]  /*02d0*/  ELECT P0, URZ, PT ;  /* 0x00000000003f782f */ /* 0x000fe40003800000 */
[----:B------:R-:W-:Y:S01]  /*02e0*/  LEA.HI R7, R7, R18, RZ, 0x7 ;  /* 0x0000001207077211 */ /* 0x000fe200078f38ff */
[----:B------:R-:W1:Y:S01]  /*02f0*/  S2R R4, SR_CTAID.Y ;  /* 0x0000000000047919 */ /* 0x000e620000002600 */
[----:B------:R-:W-:Y:S01]  /*0300*/  SHF.R.S32.HI R8, RZ, 0x1f, R3 ;  /* 0x0000001fff087819 */ /* 0x000fe20000011403 */
[----:B------:R-:W-:Y:S01]  /*0310*/  ULDC UR4, c[0x0][0x150] ;  /* 0x0000540000047ab9 */ /* 0x000fe20000000800 */
[----:B------:R-:W-:Y:S01]  /*0320*/  LOP3.LUT R7, R7, 0xffffff80, RZ, 0xc0, !PT ;  /* 0xffffff8007077812 */ /* 0x000fe200078ec0ff */
[----:B------:R-:W-:Y:S01]  /*0330*/  NOP ;  /* 0x0000000000007918 */ /* 0x000fe20000000000 */
[----:B------:R-:W-:Y:S01]  /*0340*/  LEA.HI R8, R8, R3, RZ, 0x2 ;  /* 0x0000000308087211 */ /* 0x000fe200078f10ff */
[----:B------:R-:W2:Y:S01]  /*0350*/  LDC R10, c[0x0][0x144] ;  /* 0x00005100ff0a7b82 */ /* 0x000ea20000000800 */
[----:B------:R-:W-:Y:S01]  /*0360*/  NOP ;  /* 0x0000000000007918 */ /* 0x000fe20000000000 */
[----:B------:R-:W-:Y:S01]  /*0370*/  IMAD.IADD R6, R18, 0x1, -R7 ;  /* 0x0000000112067824 */ /* 0x000fe200078e0a07 */
[----:B------:R-:W-:Y:S01]  /*0380*/  LOP3.LUT R8, R8, 0x3ffffffc, RZ, 0xc0, !PT ;  /* 0x3ffffffc08087812 */ /* 0x000fe200078ec0ff */
[----:B------:R-:W-:Y:S01]  /*0390*/  IMAD.MOV.U32 R22, RZ, RZ, 0x1 ;  /* 0x00000001ff167424 */ /* 0x000fe200078e00ff */
[----:B------:R-:W-:-:S02]  /*03a0*/  ISETP.NE.AND P3, PT, R5, RZ, PT ;  /* 0x000000ff0500720c */ /* 0x000fc40003f65270 */
[----:B------:R-:W-:Y:S01]  /*03b0*/  SHF.R.S32.HI R7, RZ, 0x1f, R6 ;  /* 0x0000001fff077819 */ /* 0x000fe20000011406 */
[----:B------:R-:W-:Y:S01]  /*03c0*/  IMAD.IADD R8, R3, 0x1, -R8 ;  /* 0x0000000103087824 */ /* 0x000fe200078e0a08 */
[----:B------:R-:W3:Y:S02]  /*03d0*/  LDC R13, c[0x0][0x140] ;  /* 0x00005000ff0d7b82 */ /* 0x000ee40000000800 */
[----:B------:R-:W-:Y:S02]  /*03e0*/  LEA.HI R7, R7, R6, RZ, 0x3 ;  /* 0x0000000607077211 */ /* 0x000fe400078f18ff */
[----:B-----5:R-:W-:Y:S02]  /*03f0*/  ISETP.NE.OR P0, PT, R0, RZ, !P0 ;  /* 0x000000ff0000720c */ /* 0x020fe40004705670 */
[--C-:B------:R-:W-:Y:S02]  /*0400*/  SHF.R.S32.HI R0, RZ, 0x3, R7.reuse ;  /* 0x00000003ff007819 */ /* 0x100fe40000011407 */
[----:B------:R-:W-:-:S02]  /*0410*/  SHF.R.S32.HI R7, RZ, 0x1f, R7 ;  /* 0x0000001fff077819 */ /* 0x000fc40000011407 */
[----:B0-----:R-:W-:Y:S02]  /*0420*/  I2FP.F32.U32 R9, UR8 ;  /* 0x0000000800097c45 */ /* 0x001fe40008201000 */
[----:B------:R-:W-:-:S03]  /*0430*/  LEA.HI R7, R7, R0, RZ, 0x2 ;  /* 0x0000000007077211 */ /* 0x000fc600078f10ff */
[----:B------:R-:W-:Y:S01]  /*0440*/  FMUL R9, R9, UR4 ;  /* 0x0000000409097c20 */ /* 0x000fe20008400000 */
[----:B------:R-:W-:Y:S01]  /*0450*/  LOP3.LUT R7, R7, 0xfffffffc, RZ, 0xc0, !PT ;  /* 0xfffffffc07077812 */ /* 0x000fe200078ec0ff */
[----:B------:R-:W-:Y:S01]  /*0460*/  VOTEU.ALL UP0, P0 ;  /* 0x00000000003f7886 */ /* 0x000fe20000000000 */
[----:B-1----:R-:W-:Y:S01]  /*0470*/  I2FP.F32.U32 R3, R4 ;  /* 0x0000000400037245 */ /* 0x002fe20000201000 */
[----:B------:R-:W-:Y:S01]  /*0480*/  ULDC UR4, c[0x0][0x154] ;  /* 0x0000550000047ab9 */ /* 0x000fe20000000800 */
[----:B------:R-:W-:Y:S01]  /*0490*/  VOTEU.ALL UP1, P0 ;  /* 0x00000000003f7886 */ /* 0x000fe20000020000 */
[----:B------:R-:W0:Y:S01]  /*04a0*/  F2I.U32.TRUNC.NTZ R9, R9 ;  /* 0x0000000900097305 */ /* 0x000e22000020f000 */
[----:B------:R-:W-:Y:S01]  /*04b0*/  IMAD.IADD R7, R0, 0x1, -R7 ;  /* 0x0000000100077824 */ /* 0x000fe200078e0a07 */
[----:B------:R-:W1:Y:S01]  /*04c0*/  @!UP0 S2UR UR7, SR_CgaCtaId ;  /* 0x00000000000789c3 */ /* 0x000e620000008800 */
[----:B------:R-:W-:Y:S01]  /*04d0*/  FMUL R12, R3, UR4 ;  /* 0x00000004030c7c20 */ /* 0x000fe20008400000 */
[----:B------:R-:W-:Y:S01]  /*04e0*/  UMOV UR4, 0x20 ;  /* 0x0000002000047882 */ /* 0x000fe20000000000 */
[----:B------:R-:W-:Y:S01]  /*04f0*/  IMAD R8, R8, 0x4, R7 ;  /* 0x0000000408087824 */ /* 0x000fe200078e0207 */
[----:B------:R-:W-:Y:S01]  /*0500*/  @!UP0 UMOV UR6, 0x400 ;  /* 0x0000040000068882 */ /* 0x000fe20000000000 */
[----:B------:R-:W-:-:S04]  /*0510*/  @!UP0 UIADD3 UR4, -UR4, 0x100000, URZ ;  /* 0x0010000004048890 */ /* 0x000fc8000fffe13f */
[----:B------:R-:W-:Y:S02]  /*0520*/  @!UP0 USHF.L.U32 UR5, UR4, 0xb, URZ ;  /* 0x0000000b04058899 */ /* 0x000fe4000800063f */
[----:B------:R-:W-:Y:S01]  /*0530*/  @!UP0 USHF.L.U32 UR4, UR4, 0x1, URZ ;  /* 0x0000000104048899 */ /* 0x000fe2000800063f */
[----:B---3--:R-:W-:Y:S01]  /*0540*/  ISETP.EQ.U32.AND P2, PT, R13, 0x1, PT ;  /* 0x000000010d00780c */ /* 0x008fe20003f42070 */
[----:B------:R-:W3:Y:S01]  /*0550*/  F2I.U32.TRUNC.NTZ R12, R12 ;  /* 0x0000000c000c7305 */ /* 0x000ee2000020f000 */
[----:B------:R-:W-:Y:S01]  /*0560*/  LEA.HI R0, R8, R8, RZ, 0x1 ;  /* 0x0000000808007211 */ /* 0x000fe200078f08ff */
[----:B------:R-:W5:Y:S03]  /*0570*/  LDC R7, c[0x0][0x148] ;  /* 0x00005200ff077b82 */ /* 0x000f660000000800 */
[----:B------:R-:W-:Y:S01]  /*0580*/  LOP3.LUT R11, R0, 0xfffffffe, RZ, 0xc0, !PT ;  /* 0xfffffffe000b7812 */ /* 0x000fe200078ec0ff */
[----:B0-----:R-:W-:Y:S01]  /*0590*/  IMAD.MOV R15, RZ, RZ, -R9 ;  /* 0x000000ffff0f7224 */ /* 0x001fe200078e0a09 */
[----:B------:R-:W-:-:S03]  /*05a0*/  SHF.R.S32.HI R9, RZ, 0x1f, R2 ;  /* 0x0000001fff097819 */ /* 0x000fc60000011402 */
[----:B--2---:R-:W-:Y:S01]  /*05b0*/  IMAD R3, R10, R15, UR8 ;  /* 0x000000080a037e24 */ /* 0x004fe2000f8e020f */
[----:B------:R-:W-:Y:S01]  /*05c0*/  LEA.HI R9, R9, R2, RZ, 0x2 ;  /* 0x0000000209097211 */ /* 0x000fe200078f10ff */
[C---:B------:R-:W-:Y:S02]  /*05d0*/  IMAD.IADD R0, R8.reuse, 0x1, -R11 ;  /* 0x0000000108007824 */ /* 0x040fe400078e0a0b */
[----:B------:R-:W-:Y:S01]  /*05e0*/  IMAD.SHL.U32 R11, R8, 0x4, RZ ;  /* 0x00000004080b7824 */ /* 0x000fe200078e00ff */
[----:B------:R-:W-:Y:S01]  /*05f0*/  LOP3.LUT R9, R9, 0xfffffffc, RZ, 0xc0, !PT ;  /* 0xfffffffc09097812 */ /* 0x000fe200078ec0ff */
[----:B---3--:R-:W-:Y:S01]  /*0600*/  IMAD.MOV R21, RZ, RZ, -R12 ;  /* 0x000000ffff157224 */ /* 0x008fe200078e0a0c */
[----:B------:R-:W-:Y:S01]  /*0610*/  ISETP.NE.AND P4, PT, R0, R3, PT ;  /* 0x000000030000720c */ /* 0x000fe20003f85270 */
[----:B-1----:R-:W-:Y:S01]  /*0620*/  @!UP0 ULEA UR6, UR7, UR6, 0x18 ;  /* 0x0000000607068291 */ /* 0x002fe2000f8ec03f */
[----:B------:R-:W-:Y:S01]  /*0630*/  LOP3.LUT R152, R8, 0xc, R11, 0x78, !PT ;  /* 0x0000000c08987812 */ /* 0x000fe200078e780b */
[----:B------:R-:W-:Y:S01]  /*0640*/  IMAD.IADD R0, R2, 0x1, -R9 ;  /* 0x0000000102007824 */ /* 0x000fe200078e0a09 */
[----:B------:R-:W-:Y:S01]  /*0650*/  VOTEU.ALL UP0, P0 ;  /* 0x00000000003f7886 */ /* 0x000fe20000000000 */
[----:B------:R-:W-:Y:S01]  /*0660*/  LOP3.LUT P0, RZ, R6, 0x7, RZ, 0xc0, !PT ;  /* 0x0000000706ff7812 */ /* 0x000fe2000780c0ff */
[----:B------:R-:W-:-:S02]  /*0670*/  VIADD R6, R5, 0xffffffff ;  /* 0xffffffff05067836 */ /* 0x000fc40000000000 */
[----:B------:R-:W-:Y:S01]  /*0680*/  ISETP.NE.AND P1, PT, R0, 0x3, PT ;  /* 0x000000030000780c */ /* 0x000fe20003f25270 */
[----:B-----5:R-:W-:Y:S01]  /*0690*/  IMAD R9, R7, R21, R4 ;  /* 0x0000001507097224 */ /* 0x020fe200078e0204 */
[----:B------:R-:W-:Y:S02]  /*06a0*/  ISETP.LT.U32.AND P0, PT, R152, 0x4, !P0 ;  /* 0x000000049800780c */ /* 0x000fe40004701070 */
[----:B------:R-:W-:Y:S01]  /*06b0*/  ISETP.EQ.OR P1, PT, R0, RZ, !P1 ;  /* 0x000000ff0000720c */ /* 0x000fe20004f22670 */
[----:B------:R-:W0:Y:S02]  /*06c0*/  FENCE.VIEW.ASYNC.S ;  /* 0x00000000000073c6 */ /* 0x000e240000000000 */
[----:B0-----:R0:W1:Y:S01]  /*06d0*/  @!UP0 SYNCS.EXCH.64 URZ, [UR6+0x40], UR4 ;  /* 0x00004004063f85b2 */ /* 0x0010620008000100 */
[----:B------:R-:W-:Y:S02]  /*06e0*/  @P4 LEA.HI R2, R152, R152, RZ, 0x1 ;  /* 0x0000009898024211 */ /* 0x000fe400078f08ff */
[----:B------:R-:W-:-:S02]  /*06f0*/  ISETP.EQ.AND P1, PT, R5, RZ, P1 ;  /* 0x000000ff0500720c */ /* 0x000fc40000f22270 */
[----:B------:R-:W-:Y:S02]  /*0700*/  @P4 SHF.R.S32.HI R2, RZ, 0x1, R2 ;  /* 0x00000001ff024819 */ /* 0x000fe40000011402 */
[----:B------:R-:W-:Y:S02]  /*0710*/  ISETP.GE.U32.AND P6, PT, R6, 0x2, PT ;  /* 0x000000020600780c */ /* 0x000fe40003fc6070 */
[----:B------:R-:W-:Y:S02]  /*0720*/  @P4 ISETP.NE.AND P5, PT, R2, R9, PT ;  /* 0x000000090200420c */ /* 0x000fe40003fa5270 */
[----:B------:R-:W-:Y:S02]  /*0730*/  SEL R9, RZ, 0x1, !P0 ;  /* 0x00000001ff097807 */ /* 0x000fe40004000000 */
[----:B------:R-:W-:Y:S02]  /*0740*/  @P4 SEL R22, RZ, 0x1, P5 ;  /* 0x00000001ff164807 */ /* 0x000fe40002800000 */
[----:B------:R-:W-:Y:S01]  /*0750*/  SEL R19, RZ, 0x1, !P1 ;  /* 0x00000001ff137807 */ /* 0x000fe20004800000 */
[----:B------:R0:W2:Y:S01]  /*0760*/  @!UP1 SYNCS.EXCH.64 URZ, [UR6+0x48], UR4 ;  /* 0x00004804063f95b2 */ /* 0x0000a20008000100 */
[----:B------:R-:W-:Y:S01]  /*0770*/  LOP3.LUT R22, R22, R9, RZ, 0xc0, !PT ;  /* 0x0000000916167212 */ /* 0x000fe200078ec0ff */
[----:B------:R-:W-:Y:S01]  /*0780*/  NOP ;  /* 0x0000000000007918 */ /* 0x000fe20000000000 */
[----:B------:R-:W-:Y:S01]  /*0790*/  SEL R19, R19, 0x2, P6 ;  /* 0x0000000213137807 */ /* 0x000fe20003000000 */
[----:B------:R-:W-:Y:S06]  /*07a0*/  @!P2 BRA `(.L_x_3) ;  /* 0x000000000008a947 */ /* 0x000fec0003800000 */
[----:B-12-4-:R-:W-:Y:S01]  /*07b0*/  UCGABAR_ARV ;  /* 0x00000000000079c7 */ /* 0x016fe20008000000 */
[----:B------:R-:W-:Y:S05]  /*07c0*/  BRA `(.L_x_4) ;  /* 0x0000000000047947 */ /* 0x000fea0003800000 */
.L_x_3:
[----:B-12-4-:R-:W-:Y:S01]  /*07d0*/  NOP ;  /* 0x0000000000007918 */ /* 0x016fe20000000000 */
.L_x_4:
[----:B------:R-:W1:Y:S01]  /*07e0*/  LDC R2, c[0x0][0x65c] ;  /* 0x00019700ff027b82 */ /* 0x000e620000000800 */
[----:B------:R-:W-:Y:S02]  /*07f0*/  IMAD.U32 R8, RZ, RZ, UR8 ;  /* 0x00000008ff087e24 */ /* 0x000fe4000f8e00ff */
[----:B------:R-:W-:Y:S01]  /*0800*/  IMAD.MOV.U32 R9, RZ, RZ, RZ ;  /* 0x000000ffff097224 */ /* 0x000fe200078e00ff */
[----:B-1----:R-:W-:-:S04]  /*0810*/  ISETP.NE.AND P1, PT, R2, 0x1, PT ;  /* 0x000000010200780c */ /* 0x002fc80003f25270 */
[----:B------:R-:W-:-:S09]  /*0820*/  P2R R5, PR, RZ, 0x2 ;  /* 0x00000002ff057803 */ /* 0x000fd20000000000 */
[----:B------:R-:W1:Y:S01]  /*0830*/  @P1 LDC R17, c[0x0][0x10] ;  /* 0x00000400ff111b82 */ /* 0x000e620000000800 */
[----:B------:R-:W-:Y:S02]  /*0840*/  @P1 IMAD.MOV.U32 R5, RZ, RZ, RZ ;  /* 0x000000ffff051224 */ /* 0x000fe400078e00ff */
[----:B------:R-:W-:-:S05]  /*0850*/  @P1 IMAD.MOV.U32 R13, RZ, RZ, RZ ;  /* 0x000000ffff0d1224 */ /* 0x000fca00078e00ff */
[----:B------:R-:W2:Y:S01]  /*0860*/  @!P1 LDC R11, c[0x0][0xc] ;  /* 0x00000300ff0b9b82 */ /* 0x000ea20000000800 */
[----:B-1----:R-:W-:-:S04]  /*0870*/  @P1 IMAD.WIDE.U32 R16, R17, UR8, R4 ;  /* 0x0000000811101c25 */ /* 0x002fc8000f8e0004 */
[----:B------:R-:W-:Y:S02]  /*0880*/  @P1 IMAD.IADD R17, R17, 0x1, R13 ;  /* 0x0000000111111824 */ /* 0x000fe400078e020d */
[----:B--2---:R-:W-:-:S04]  /*0890*/  @!P1 IMAD.WIDE.U32 R8, R4, R11, R8 ;  /* 0x0000000b04089225 */ /* 0x004fc800078e0008 */
[----:B------:R-:W-:Y:S02]  /*08a0*/  @!P1 IMAD.MOV.U32 R16, RZ, RZ, R8 ;  /* 0x000000ffff109224 */ /* 0x000fe400078e0008 */
[----:B------:R-:W-:Y:S01]  /*08b0*/  @!P1 IMAD.MOV.U32 R17, RZ, RZ, R9 ;  /* 0x000000ffff119224 */ /* 0x000fe200078e0009 */
[----:B------:R-:W-:Y:S06]  /*08c0*/  @!P2 BRA `(.L_x_5) ;  /* 0x00000000000ca947 */ /* 0x000fec0003800000 */
[----:B------:R-:W-:Y:S01]  /*08d0*/  UCGABAR_WAIT ;  /* 0x0000000000007dc7 */ /* 0x000fe20008000000 */
[----:B------:R-:W-:Y:S01]  /*08e0*/  CCTL.IVALL ;  /* 0x00000000ff00798f */ /* 0x000fe20002000000 */
[----:B------:R-:W-:Y:S05]  /*08f0*/  BRA `(.L_x_6) ;  /* 0x0000000000047947 */ /* 0x000fea0003800000 */
.L_x_5:
[----:B------:R-:W-:Y:S06]  /*0900*/  BAR.SYNC.DEFER_BLOCKING 0x0 ;  /* 0x0000000000007b1d */ /* 0x000fec0000010000 */
.L_x_6:
[----:B------:R-:W-:Y:S05]  /*0910*/  @!P3 BRA `(.L_x_7) ;  /* 0x0000009c0070b947 */ /* 0x000fea0003800000 */
[----:B------:R-:W-:-:S13]  /*0920*/  ISETP.GT.U32.AND P0, PT, R6, 0x1, PT ;  /* 0x000000010600780c */ /* 0x000fda0003f04070 */
[----:B0-----:R-:W-:Y:S05]  /*0930*/  @P0 EXIT ;  /* 0x000000000000094d */ /* 0x001fea0003800000 */
[----:B------:R-:W-:Y:S01]  /*0940*/  ULDC.64 UR4, c[0x0][0x650] ;  /* 0x0001940000047ab9 */ /* 0x000fe20000000a00 */
[----:B------:R-:W-:Y:S01]  /*0950*/  PRMT R0, RZ, 0x7610, R0 ;  /* 0x00007610ff007816 */ /* 0x000fe20000000000 */
[----:B------:R-:W-:Y:S01]  /*0960*/  IMAD.MOV.U32 R154, RZ, RZ, -0x1 ;  /* 0xffffffffff9a7424 */ /* 0x000fe200078e00ff */
[----:B------:R-:W-:Y:S01]  /*0970*/  ISETP.GE.U32.AND P0, PT, R16, UR4, PT ;  /* 0x0000000410007c0c */ /* 0x000fe2000bf06070 */
[----:B------:R-:W-:Y:S02]  /*0980*/  IMAD.MOV.U32 R153, RZ, RZ, -0x1 ;  /* 0xffffffffff997424 */ /* 0x000fe400078e00ff */
[----:B------:R-:W-:Y:S01]  /*0990*/  IMAD.MOV.U32 R23, RZ, RZ, -0x1 ;  /* 0xffffffffff177424 */ /* 0x000fe200078e00ff */
[----:B------:R-:W-:-:S13]  /*09a0*/  ISETP.GE.U32.AND.EX P0, PT, R17, UR5, PT, P0 ;  /* 0x0000000511007c0c */ /* 0x000fda000bf06100 */
[----:B------:R-:W-:Y:S05]  /*09b0*/  @P0 BRA `(.L_x_8) ;  /* 0x00000004002c0947 */ /* 0x000fea0003800000 */
[----:B------:R-:W0:Y:S01]  /*09c0*/  LDC.64 R24, c[0x0][0x628] ;  /* 0x00018a00ff187b82 */ /* 0x000e220000000a00 */
[----:B------:R-:W-:Y:S02]  /*09d0*/  IMAD.MOV.U32 R8, RZ, RZ, R16 ;  /* 0x000000ffff087224 */ /* 0x000fe400078e0010 */
[----:B------:R-:W-:-:S05]  /*09e0*/  IMAD.MOV.U32 R9, RZ, RZ, R17 ;  /* 0x000000ffff097224 */ /* 0x000fca00078e0011 */
[----:B------:R-:W1:Y:S08]  /*09f0*/  LDC R0, c[0x0][0x630] ;  /* 0x00018c00ff007b82 */ /* 0x000e700000000800 */
[----:B------:R-:W2:Y:S01]  /*0a00*/  LDC.64 R26, c[0x0][0x620] ;  /* 0x00018800ff1a7b82 */ /* 0x000ea20000000a00 */
[----:B0-----:R-:W-:-:S04]  /*0a10*/  ISETP.NE.U32.AND P0, PT, R24, RZ, PT ;  /* 0x000000ff1800720c */ /* 0x001fc80003f05070 */
[----:B------:R-:W-:-:S13]  /*0a20*/  ISETP.NE.AND.EX P0, PT, R25, RZ, PT, P0 ;  /* 0x000000ff1900720c */ /* 0x000fda0003f05300 */
[----:B-12---:R-:W-:Y:S05]  /*0a30*/  @!P0 BRA `(.L_x_9) ;  /* 0x0000000000288947 */ /* 0x006fea0003800000 */
[----:B------:R-:W0:Y:S02]  /*0a40*/  LDC R13, c[0x0][0x634] ;  /* 0x00018d00ff0d7b82 */ /* 0x000e240000000800 */
[----:B0-----:R-:W-:-:S05]  /*0a50*/  IADD3 R13, P0, R16, R13, RZ ;  /* 0x0000000d100d7210 */ /* 0x001fca0007f1e0ff */
[----:B------:R-:W-:-:S04]  /*0a60*/  IMAD.X R15, RZ, RZ, R17, P0 ;  /* 0x000000ffff0f7224 */ /* 0x000fc800000e0611 */
[----:B------:R-:W-:-:S04]  /*0a70*/  IMAD.WIDE.U32 R8, R15, R24, RZ ;  /* 0x000000180f087225 */ /* 0x000fc800078e00ff */
[----:B------:R-:W-:-:S04]  /*0a80*/  IMAD.WIDE.U32 R10, P0, R13, R25, R8 ;  /* 0x000000190d0a7225 */ /* 0x000fc80007800008 */
[----:B------:R-:W-:-:S04]  /*0a90*/  IMAD.WIDE.U32 R8, R13, R24, RZ ;  /* 0x000000180d087225 */ /* 0x000fc800078e00ff */
[----:B------:R-:W-:Y:S01]  /*0aa0*/  IMAD.X R13, RZ, RZ, RZ, P0 ;  /* 0x000000ffff0d7224 */ /* 0x000fe200000e06ff */
[----:B------:R-:W-:Y:S01]  /*0ab0*/  IADD3 RZ, P0, R9, R10, RZ ;  /* 0x0000000a09ff7210 */ /* 0x000fe20007f1e0ff */
[----:B------:R-:W-:-:S04]  /*0ac0*/  IMAD.MOV.U32 R12, RZ, RZ, R11 ;  /* 0x000000ffff0c7224 */ /* 0x000fc800078e000b */
[----:B------:R-:W-:-:S08]  /*0ad0*/  IMAD.WIDE.U32.X R8, R15, R25, R12, P0 ;  /* 0x000000190f087225 */ /* 0x000fd000000e040c */
.L_x_9:
[----:B------:R-:W0:Y:S01]  /*0ae0*/  LDC.64 R24, c[0x0][0x640] ;  /* 0x00019000ff187b82 */ /* 0x000e220000000a00 */
[-CC-:B------:R-:W-:Y:S01]  /*0af0*/  SHF.R.U64 R28, R8, R0.reuse, R9.reuse ;  /* 0x00000000081c7219 */ /* 0x180fe20000001209 */
[----:B------:R-:W-:Y:S01]  /*0b00*/  IMAD R30, R7, R21, R4 ;  /* 0x00000015071e7224 */ /* 0x000fe200078e0204 */
[----:B------:R-:W-:Y:S01]  /*0b10*/  SHF.R.U32.HI R0, RZ, R0, R9 ;  /* 0x00000000ff007219 */ /* 0x000fe20000011609 */
[----:B------:R-:W-:Y:S01]  /*0b20*/  IMAD.MOV.U32 R21, RZ, RZ, 0x1 ;  /* 0x00000001ff157424 */ /* 0x000fe200078e00ff */
[----:B------:R-:W-:-:S03]  /*0b30*/  IADD3 R5, P0, RZ, -R28, RZ ;  /* 0x8000001cff057210 */ /* 0x000fc60007f1e0ff */
[----:B------:R-:W1:Y:S02]  /*0b40*/  LDC R6, c[0x0][0x618] ;  /* 0x00018600ff067b82 */ /* 0x000e640000000800 */
[----:B------:R-:W-:-:S04]  /*0b50*/  IMAD.X R9, RZ, RZ, ~R0, P0 ;  /* 0x000000ffff097224 */ /* 0x000fc800000e0e00 */
[-C--:B------:R-:W-:Y:S02]  /*0b60*/  IMAD R0, R9, R26.reuse, RZ ;  /* 0x0000001a09007224 */ /* 0x080fe400078e02ff */
[----:B------:R-:W2:Y:S01]  /*0b70*/  LDC R11, c[0x0][0x608] ;  /* 0x00018200ff0b7b82 */ /* 0x000ea20000000800 */
[----:B------:R-:W-:-:S04]  /*0b80*/  IMAD.WIDE.U32 R8, R5, R26, R16 ;  /* 0x0000001a05087225 */ /* 0x000fc800078e0010 */
[----:B------:R-:W-:-:S03]  /*0b90*/  IMAD R5, R5, R27, R0 ;  /* 0x0000001b05057224 */ /* 0x000fc600078e0200 */
[----:B------:R-:W3:Y:S01]  /*0ba0*/  LDC R12, c[0x0][0x658] ;  /* 0x00019600ff0c7b82 */ /* 0x000ee20000000800 */
[----:B0-----:R-:W-:Y:S01]  /*0bb0*/  ISETP.NE.U32.AND P0, PT, R24, RZ, PT ;  /* 0x000000ff1800720c */ /* 0x001fe20003f05070 */
[----:B------:R-:W-:Y:S02]  /*0bc0*/  IMAD.IADD R5, R9, 0x1, R5 ;  /* 0x0000000109057824 */ /* 0x000fe400078e0205 */
[----:B------:R-:W-:Y:S01]  /*0bd0*/  IMAD.MOV.U32 R9, RZ, RZ, -0x1 ;  /* 0xffffffffff097424 */ /* 0x000fe200078e00ff */
[----:B------:R-:W-:-:S03]  /*0be0*/  ISETP.NE.AND.EX P0, PT, R25, RZ, PT, P0 ;  /* 0x000000ff1900720c */ /* 0x000fc60003f05300 */
[----:B------:R-:W0:Y:S01]  /*0bf0*/  LDC R15, c[0x0][0x600] ;  /* 0x00018000ff0f7b82 */ /* 0x000e220000000800 */
[-CC-:B-1----:R-:W-:Y:S02]  /*0c00*/  SHF.R.U64 R13, R8, R6.reuse, R5.reuse ;  /* 0x00000006080d7219 */ /* 0x182fe40000001205 */
[----:B------:R-:W-:-:S05]  /*0c10*/  SHF.R.U32.HI R0, RZ, R6, R5 ;  /* 0x00000006ff007219 */ /* 0x000fca0000011605 */
[----:B------:R-:W1:Y:S01]  /*0c20*/  LDC R14, c[0x0][0x648] ;  /* 0x00019200ff0e7b82 */ /* 0x000e620000000800 */
[-CC-:B--2---:R-:W-:Y:S02]  /*0c30*/  SHF.R.U64 R27, R13, R11.reuse, R0.reuse ;  /* 0x0000000b0d1b7219 */ /* 0x184fe40000001200 */
[----:B------:R-:W-:-:S05]  /*0c40*/  SHF.R.U32.HI R5, RZ, R11, R0 ;  /* 0x0000000bff057219 */ /* 0x000fca0000011600 */
[----:B------:R-:W2:Y:S01]  /*0c50*/  LDC R20, c[0x0][0x638] ;  /* 0x00018e00ff147b82 */ /* 0x000ea20000000800 */
[-CC-:B---3--:R-:W-:Y:S02]  /*0c60*/  SHF.R.U64 R26, R27, R12.reuse, R5.reuse ;  /* 0x0000000c1b1a7219 */ /* 0x188fe40000001205 */
[-C--:B------:R-:W-:Y:S02]  /*0c70*/  SHF.L.U32 R0, R9, R12.reuse, RZ ;  /* 0x0000000c09007219 */ /* 0x080fe400000006ff */
[----:B------:R-:W-:Y:S01]  /*0c80*/  SHF.R.U32.HI R5, RZ, R12, R5 ;  /* 0x0000000cff057219 */ /* 0x000fe20000011605 */
[----:B------:R-:W-:Y:S01]  /*0c90*/  IMAD.MOV.U32 R4, RZ, RZ, R26 ;  /* 0x000000ffff047224 */ /* 0x000fe200078e001a */
[----:B------:R-:W-:Y:S01]  /*0ca0*/  LOP3.LUT R10, RZ, R0, RZ, 0x33, !PT ;  /* 0x00000000ff0a7212 */ /* 0x000fe200078e33ff */
[----:B------:R-:W3:Y:S01]  /*0cb0*/  LDC R23, c[0x0][0x610] ;  /* 0x00018400ff177b82 */ /* 0x000ee20000000800 */
[----:B------:R-:W-:Y:S05]  /*0cc0*/  @!P0 BRA `(.L_x_10) ;  /* 0x0000000000288947 */ /* 0x000fea0003800000 */
[----:B------:R-:W4:Y:S02]  /*0cd0*/  LDC R9, c[0x0][0x64c] ;  /* 0x00019300ff097b82 */ /* 0x000f240000000800 */
[----:B----4-:R-:W-:-:S05]  /*0ce0*/  IADD3 R9, P0, R26, R9, RZ ;  /* 0x000000091a097210 */ /* 0x010fca0007f1e0ff */
        /* <DEDUP_REMOVED lines=8> */
.L_x_10:
[----:B-1----:R-:W-:Y:S01]  /*0d70*/  SHF.R.U64 R4, R4, R14, R5 ;  /* 0x0000000e04047219 */ /* 0x002fe20000001205 */
[----:B0-----:R-:W-:Y:S01]  /*0d80*/  VIADD R6, R15, 0xffffffff ;  /* 0xffffffff0f067836 */ /* 0x001fe20000000000 */
[----:B------:R-:W-:Y:S02]  /*0d90*/  SHF.L.U32 R0, R21, R12, RZ ;  /* 0x0000000c15007219 */ /* 0x000fe400000006ff */
[----:B------:R-:W-:Y:S01]  /*0da0*/  LOP3.LUT R5, R27, R10, RZ, 0xc0, !PT ;  /* 0x0000000a1b057212 */ /* 0x000fe200078ec0ff */
[----:B------:R-:W-:Y:S01]  /*0db0*/  IMAD.MOV R7, RZ, RZ, -R4 ;  /* 0x000000ffff077224 */ /* 0x000fe200078e0a04 */
[----:B------:R-:W-:Y:S02]  /*0dc0*/  SEL R3, R3, R30, !P1 ;  /* 0x0000001e03037207 */ /* 0x000fe40004800000 */
[----:B------:R-:W-:Y:S01]  /*0dd0*/  LOP3.LUT R6, R13, R6, RZ, 0xc0, !PT ;  /* 0x000000060d067212 */ /* 0x000fe200078ec0ff */
[----:B------:R-:W-:Y:S02]  /*0de0*/  IMAD R4, R0, R4, R5 ;  /* 0x0000000400047224 */ /* 0x000fe400078e0205 */
[----:B--2---:R-:W-:-:S02]  /*0df0*/  IMAD R0, R7, R20, R26 ;  /* 0x0000001407007224 */ /* 0x004fc400078e021a */
[----:B---3--:R-:W-:Y:S02]  /*0e00*/  IMAD R3, R4, R23, R3 ;  /* 0x0000001704037224 */ /* 0x008fe400078e0203 */
[----:B------:R-:W-:Y:S02]  /*0e10*/  IMAD R154, R0, R15, R6 ;  /* 0x0000000f009a7224 */ /* 0x000fe400078e0206 */
[----:B------:R-:W-:Y:S02]  /*0e20*/  IMAD.MOV.U32 R4, RZ, RZ, 0x1 ;  /* 0x00000001ff047424 */ /* 0x000fe400078e00ff */
[----:B------:R-:W-:Y:S01]  /*0e30*/  IMAD.MOV.U32 R23, RZ, RZ, R28 ;  /* 0x000000ffff177224 */ /* 0x000fe200078e001c */
[----:B------:R-:W-:Y:S02]  /*0e40*/  SEL R153, R154, R3, !P1 ;  /* 0x000000039a997207 */ /* 0x000fe40004800000 */
[----:B------:R-:W-:Y:S02]  /*0e50*/  PRMT R0, R4, 0x7610, R0 ;  /* 0x0000761004007816 */ /* 0x000fe40000000000 */
[----:B------:R-:W-:-:S07]  /*0e60*/  SEL R154, R3, R154, !P1 ;  /* 0x0000009a039a7207 */ /* 0x000fce0004800000 */
.L_x_8:
[----:B------:R-:W-:-:S08]  /*0e70*/  NOP ;  /* 0x0000000000007918 */ /* 0x000fd00000000000 */
[----:B------:R-:W0:Y:S02]  /*0e80*/  USETMAXREG.TRY_ALLOC.CTAPOOL UP0, 0xe8 ;  /* 0x000000e8000079c8 */ /* 0x000e240008000600 */
[----:B0-----:R-:W-:-:S13]  /*0e90*/  PLOP3.LUT P0, PT, PT, PT, UP0, 0x80, 0x0 ;  /* 0x000000000000781c */ /* 0x001fda0003f0f008 */
[----:B------:R-:W-:Y:S05]  /*0ea0*/  @!P0 BRA `(.L_x_8) ;  /* 0xfffffffc00f08947 */ /* 0x000fea000383ffff */
[----:B------:R-:W-:Y:S01]  /*0eb0*/  ULDC.64 UR4, c[0x0][0x598] ;  /* 0x0001660000047ab9 */ /* 0x000fe20000000a00 */
[----:B------:R-:W-:Y:S01]  /*0ec0*/  ULDC.64 UR36, c[0x0][0x208] ;  /* 0x0000820000247ab9 */ /* 0x000fe20000000a00 */
[----:B------:R-:W-:-:S04]  /*0ed0*/  ISETP.NE.U32.AND P0, PT, RZ, UR4, PT ;  /* 0x00000004ff007c0c */ /* 0x000fc8000bf05070 */
[----:B------:R-:W-:-:S13]  /*0ee0*/  ISETP.NE.AND.EX P0, PT, RZ, UR5, PT, P0 ;  /* 0x00000005ff007c0c */ /* 0x000fda000bf05300 */
[----:B------:R-:W-:Y:S05]  /*0ef0*/  @!P0 BRA `(.L_x_11) ;  /* 0x00000000001c8947 */ /* 0x000fea0003800000 */
[----:B------:R-:W0:Y:S02]  /*0f00*/  LDC.64 R4, c[0x0][0x598] ;  /* 0x00016600ff047b82 */ /* 0x000e240000000a00 */
[----:B0-----:R-:W2:Y:S02]  /*0f10*/  LDG.E.64 R4, desc[UR36][R4.64] ;  /* 0x0000002404047981 */ /* 0x001ea4000c1e1b00 */
[----:B--2---:R-:W-:-:S04]  /*0f20*/  ISETP.NE.U32.AND P0, PT, R4, RZ, PT ;  /* 0x000000ff0400720c */ /* 0x004fc80003f05070 */
[----:B------:R-:W-:-:S13]  /*0f30*/  ISETP.NE.AND.EX P0, PT, R5, RZ, PT, P0 ;  /* 0x000000ff0500720c */ /* 0x000fda0003f05300 */
[----:B------:R-:W-:Y:S05]  /*0f40*/  @!P0 BRA `(.L_x_11) ;  /* 0x0000000000088947 */ /* 0x000fea0003800000 */
[----:B------:R0:W5:Y:S01]  /*0f50*/  LD.E R155, desc[UR36][R4.64] ;  /* 0x00000024049b7980 */ /* 0x000162000c101900 */
[----:B------:R-:W-:Y:S05]  /*0f60*/  BRA `(.L_x_12) ;  /* 0x0000000000247947 */ /* 0x000fea0003800000 */
.L_x_11:
[----:B------:R-:W-:Y:S02]  /*0f70*/  ULDC.64 UR4, c[0x0][0x588] ;  /* 0x0001620000047ab9 */ /* 0x000fe40000000a00 */
[----:B------:R-:W-:-:S04]  /*0f80*/  ISETP.NE.U32.AND P0, PT, RZ, UR4, PT ;  /* 0x00000004ff007c0c */ /* 0x000fc8000bf05070 */
[----:B------:R-:W-:-:S13]  /*0f90*/  ISETP.NE.AND.EX P0, PT, RZ, UR5, PT, P0 ;  /* 0x00000005ff007c0c */ /* 0x000fda000bf05300 */
[----:B------:R-:W-:Y:S05]  /*0fa0*/  @!P0 BRA `(.L_x_13) ;  /* 0x00000000000c8947 */ /* 0x000fea0003800000 */
[----:B------:R-:W0:Y:S02]  /*0fb0*/  LDC.64 R4, c[0x0][0x588] ;  /* 0x00016200ff047b82 */ /* 0x000e240000000a00 */
[----:B0-----:R1:W5:Y:S01]  /*0fc0*/  LDG.E R155, desc[UR36][R4.64] ;  /* 0x00000024049b7981 */ /* 0x001362000c1e1900 */
[----:B------:R-:W-:Y:S05]  /*0fd0*/  BRA `(.L_x_12) ;  /* 0x0000000000087947 */ /* 0x000fea0003800000 */
.L_x_13:
[----:B------:R-:W-:Y:S02]  /*0fe0*/  ULDC UR4, c[0x0][0x580] ;  /* 0x0001600000047ab9 */ /* 0x000fe40000000800 */
[----:B------:R-:W-:-:S07]  /*0ff0*/  IMAD.U32 R155, RZ, RZ, UR4 ;  /* 0x00000004ff9b7e24 */ /* 0x000fce000f8e00ff */
.L_x_12:
[----:B------:R-:W-:Y:S02]  /*1000*/  ULDC.64 UR4, c[0x0][0x5a0] ;  /* 0x0001680000047ab9 */ /* 0x000fe40000000a00 */
[----:B------:R-:W-:-:S04]  /*1010*/  ISETP.NE.U32.AND P0, PT, RZ, UR4, PT ;  /* 0x00000004ff007c0c */ /* 0x000fc8000bf05070 */
[----:B------:R-:W-:-:S13]  /*1020*/  ISETP.NE.AND.EX P0, PT, RZ, UR5, PT, P0 ;  /* 0x00000005ff007c0c */ /* 0x000fda000bf05300 */
[----:B------:R-:W-:Y:S05]  /*1030*/  @!P0 BRA `(.L_x_14) ;  /* 0x00000000001c8947 */ /* 0x000fea0003800000 */
[----:B01----:R-:W0:Y:S02]  /*1040*/  LDC.64 R4, c[0x0][0x5a0] ;  /* 0x00016800ff047b82 */ /* 0x003e240000000a00 */
[----:B0-----:R-:W2:Y:S02]  /*1050*/  LDG.E.64 R4, desc[UR36][R4.64] ;  /* 0x0000002404047981 */ /* 0x001ea4000c1e1b00 */
[----:B--2---:R-:W-:-:S04]  /*1060*/  ISETP.NE.U32.AND P0, PT, R4, RZ, PT ;  /* 0x000000ff0400720c */ /* 0x004fc80003f05070 */
[----:B------:R-:W-:-:S13]  /*1070*/  ISETP.NE.AND.EX P0, PT, R5, RZ, PT, P0 ;  /* 0x000000ff0500720c */ /* 0x000fda0003f05300 */
[----:B------:R-:W-:Y:S05]  /*1080*/  @!P0 BRA `(.L_x_14) ;  /* 0x0000000000088947 */ /* 0x000fea0003800000 */
[----:B------:R0:W5:Y:S01]  /*1090*/  LD.E R156, desc[UR36][R4.64] ;  /* 0x00000024049c7980 */ /* 0x000162000c101900 */
[----:B------:R-:W-:Y:S05]  /*10a0*/  BRA `(.L_x_15) ;  /* 0x0000000000247947 */ /* 0x000fea0003800000 */
.L_x_14:
[----:B------:R-:W-:Y:S02]  /*10b0*/  ULDC.64 UR4, c[0x0][0x590] ;  /* 0x0001640000047ab9 */ /* 0x000fe40000000a00 */
[----:B------:R-:W-:-:S04]  /*10c0*/  ISETP.NE.U32.AND P0, PT, RZ, UR4, PT ;  /* 0x00000004ff007c0c */ /* 0x000fc8000bf05070 */
[----:B------:R-:W-:-:S13]  /*10d0*/  ISETP.NE.AND.EX P0, PT, RZ, UR5, PT, P0 ;  /* 0x00000005ff007c0c */ /* 0x000fda000bf05300 */
[----:B------:R-:W-:Y:S05]  /*10e0*/  @!P0 BRA `(.L_x_16) ;  /* 0x00000000000c8947 */ /* 0x000fea0003800000 */
[----:B------:R-:W2:Y:S02]  /*10f0*/  LDC.64 R156, c[0x0][0x590] ;  /* 0x00016400ff9c7b82 */ /* 0x000ea40000000a00 */
[----:B--2---:R2:W5:Y:S01]  /*1100*/  LDG.E R156, desc[UR36][R156.64] ;  /* 0x000000249c9c7981 */ /* 0x004562000c1e1900 */
[----:B------:R-:W-:Y:S05]  /*1110*/  BRA `(.L_x_15) ;  /* 0x0000000000087947 */ /* 0x000fea0003800000 */
.L_x_16:
[----:B------:R-:W-:Y:S02]  /*1120*/  ULDC UR4, c[0x0][0x584] ;  /* 0x0001610000047ab9 */ /* 0x000fe40000000800 */
[----:B------:R-:W-:-:S07]  /*1130*/  IMAD.U32 R156, RZ, RZ, UR4 ;  /* 0x00000004ff9c7e24 */ /* 0x000fce000f8e00ff */
.L_x_15:
[----:B------:R-:W-:-:S13]  /*1140*/  LOP3.LUT P0, RZ, R0, 0xff, RZ, 0xc0, !PT ;  /* 0x000000ff00ff7812 */ /* 0x000fda000780c0ff */
[----:B------:R-:W-:Y:S05]  /*1150*/  @!P0 EXIT ;  /* 0x000000000000894d */ /* 0x000fea0003800000 */
[----:B------:R-:W-:Y:S01]  /*1160*/  ULDC UR4, c[0x0][0x28c] ;  /* 0x0000a30000047ab9 */ /* 0x000fe20000000800 */
[----:B--2---:R-:W-:Y:S01]  /*1170*/  LOP3.LUT R157, R19, 0x1, RZ, 0xfc, !PT ;  /* 0x00000001139d7812 */ /* 0x004fe200078efcff */
[----:B------:R-:W-:Y:S01]  /*1180*/  UIADD3 UR4, UR4, 0x7f, URZ ;  /* 0x0000007f04047890 */ /* 0x000fe2000fffe03f */
[----:B------:R-:W-:Y:S01]  /*1190*/  UMOV UR38, URZ ;  /* 0x0000003f00267c82 */ /* 0x000fe20008000000 */
[----:B------:R-:W-:Y:S02]  /*11a0*/  UMOV UR39, URZ ;  /* 0x0000003f00277c82 */ /* 0x000fe40008000000 */
[----:B------:R-:W-:-:S04]  /*11b0*/  USHF.R.S32.HI UR5, URZ, 0x1f, UR4 ;  /* 0x0000001f3f057899 */ /* 0x000fc80008011404 */
[----:B------:R-:W-:-:S04]  /*11c0*/  ULEA.HI UR5, UR5, UR4, URZ, 0x7 ;  /* 0x0000000405057291 */ /* 0x000fc8000f8f383f */
[----:B------:R-:W-:-:S12]  /*11d0*/  USHF.R.S32.HI UR40, URZ, 0x7, UR5 ;  /* 0x000000073f287899 */ /* 0x000fd80008011405 */
.L_x_292:
[----:B------:R-:W-:Y:S01]  /*11e0*/  LOP3.LUT R0, R18, 0x80, RZ, 0xc0, !PT ;  /* 0x0000008012007812 */ /* 0x000fe200078ec0ff */
[----:B--2---:R-:W2:Y:S01]  /*11f0*/  S2UR UR7, SR_CgaCtaId ;  /* 0x00000000000779c3 */ /* 0x004ea20000008800 */
[----:B------:R-:W-:Y:S02]  /*1200*/  UMOV UR6, 0x400 ;  /* 0x0000040000067882 */ /* 0x000fe40000000000 */
[----:B------:R-:W-:-:S06]  /*1210*/  SHF.R.U32.HI R0, RZ, 0x7, R0 ;  /* 0x00000007ff007819 */ /* 0x000fcc0000011600 */
[----:B---3--:R-:W3:Y:S01]  /*1220*/  SHFL.IDX PT, R0, R0, RZ, 0x1f ;  /* 0x00001fff00007589 */ /* 0x008ee200000e0000 */
[----:B--2---:R-:W-:Y:S01]  /*1230*/  ULEA UR6, UR7, UR6, 0x18 ;  /* 0x0000000607067291 */ /* 0x004fe2000f8ec03f */
[----:B---3--:R-:W-:-:S13]  /*1240*/  R2UR UR4, R0 ;  /* 0x00000000000472ca */ /* 0x008fda00000e0000 */
[----:B------:R-:W-:-:S04]  /*1250*/  ULEA.HI UR5, UR4, UR4, URZ, 0x1 ;  /* 0x0000000404057291 */ /* 0x000fc8000f8f083f */
[----:B------:R-:W-:-:S04]  /*1260*/  ULOP3.LUT UR5, UR5, 0x7fffe, URZ, 0xc0, !UPT ;  /* 0x0007fffe05057892 */ /* 0x000fc8000f8ec03f */
[----:B------:R-:W-:-:S03]  /*1270*/  UIADD3 UR5, UR4, -UR5, URZ ;  /* 0x8000000504057290 */ /* 0x000fc6000fffe03f */
[----:B------:R-:W-:Y:S01]  /*1280*/  ULDC UR4, c[0x0][0x28c] ;  /* 0x0000a30000047ab9 */ /* 0x000fe20000000800 */
[----:B------:R-:W-:Y:S01]  /*1290*/  ULEA UR5, UR5, UR6, 0xd ;  /* 0x0000000605057291 */ /* 0x000fe2000f8e683f */
[----:B------:R-:W-:-:S03]  /*12a0*/  ISETP.LT.AND P0, PT, RZ, UR4, PT ;  /* 0x00000004ff007c0c */ /* 0x000fc6000bf01270 */
[----:B------:R-:W-:-:S04]  /*12b0*/  UIADD3 UR5, UR5, 0x100, URZ ;  /* 0x0000010005057890 */ /* 0x000fc8000fffe03f */
[----:B------:R-:W-:-:S04]  /*12c0*/  USHF.R.U32.HI UR5, URZ, 0x4, UR5 ;  /* 0x000000043f057899 */ /* 0x000fc80008011605 */
[----:B------:R-:W-:Y:S02]  /*12d0*/  ULOP3.LUT UR41, UR5, 0x3fff, URZ, 0xc0, !UPT ;  /* 0x00003fff05297892 */ /* 0x000fe4000f8ec03f */
[----:B-1--45:R-:W-:Y:S10]  /*12e0*/  @P0 BRA `(.L_x_17) ;  /* 0x0000000000400947 */ /* 0x032ff40003800000 */
[----:B------:R-:W-:Y:S01]  /*12f0*/  MOV R0, 0x0 ;  /* 0x0000000000007802 */ /* 0x000fe20000000f00 */
[----:B------:R-:W-:Y:S01]  /*1300*/  ULDC.64 UR4, c[0x4][0x68] ;  /* 0x01001a0000047ab9 */ /* 0x000fe20000000a00 */
[----:B------:R-:W-:Y:S01]  /*1310*/  ULDC.64 UR6, c[0x4][0x8] ;  /* 0x0100020000067ab9 */ /* 0x000fe20000000a00 */
[----:B01----:R-:W-:Y:S01]  /*1320*/  IMAD.U32 R4, RZ, RZ, UR4 ;  /* 0x00000004ff047e24 */ /* 0x003fe2000f8e00ff */
[----:B------:R0:W1:Y:S01]  /*1330*/  LDC.64 R14, c[0x4][R0] ;  /* 0x01000000000e7b82 */ /* 0x0000620000000a00 */
[----:B------:R-:W-:Y:S01]  /*1340*/  IMAD.U32 R5, RZ, RZ, UR5 ;  /* 0x00000005ff057e24 */ /* 0x000fe2000f8e00ff */
[----:B------:R-:W-:Y:S01]  /*1350*/  ULDC.64 UR4, c[0x4][0x70] ;  /* 0x01001c0000047ab9 */ /* 0x000fe20000000a00 */
[----:B------:R-:W-:Y:S02]  /*1360*/  IMAD.U32 R10, RZ, RZ, UR6 ;  /* 0x00000006ff0a7e24 */ /* 0x000fe4000f8e00ff */
[----:B------:R-:W-:Y:S02]  /*1370*/  IMAD.U32 R6, RZ, RZ, UR4 ;  /* 0x00000004ff067e24 */ /* 0x000fe4000f8e00ff */
[----:B------:R-:W-:-:S02]  /*1380*/  IMAD.U32 R7, RZ, RZ, UR5 ;  /* 0x00000005ff077e24 */ /* 0x000fc4000f8e00ff */
[----:B------:R-:W-:Y:S02]  /*1390*/  IMAD.U32 R11, RZ, RZ, UR7 ;  /* 0x00000007ff0b7e24 */ /* 0x000fe4000f8e00ff */
[----:B------:R-:W-:Y:S02]  /*13a0*/  IMAD.MOV.U32 R8, RZ, RZ, 0x1e1 ;  /* 0x000001e1ff087424 */ /* 0x000fe400078e00ff */
[----:B------:R-:W-:Y:S02]  /*13b0*/  IMAD.MOV.U32 R12, RZ, RZ, 0x1 ;  /* 0x00000001ff0c7424 */ /* 0x000fe400078e00ff */
[----:B0-----:R-:W-:-:S07]  /*13c0*/  IMAD.MOV.U32 R13, RZ, RZ, RZ ;  /* 0x000000ffff0d7224 */ /* 0x001fce00078e00ff */
[----:B------:R-:W-:-:S07]  /*13d0*/  LEPC R20, `(.L_x_17) ;  /* 0x000000001014794e */ /* 0x000fce0000000000 */
[----:B-1---5:R-:W-:Y:S05]  /*13e0*/  CALL.ABS.NOINC R14 ;  /* 0x000000000e007343 */ /* 0x022fea0003c00000 */
.L_x_17:
[----:B------:R-:W-:-:S13]  /*13f0*/  ISETP.NE.AND P0, PT, R157, 0x3, PT ;  /* 0x000000039d00780c */ /* 0x000fda0003f05270 */
[----:B------:R-:W-:Y:S05]  /*1400*/  @!P0 BRA `(.L_x_18) ;  /* 0x0000000000048947 */ /* 0x000fea0003800000 */
[----:B------:R-:W-:Y:S01]  /*1410*/  BPT.TRAP 0x1 ;  /* 0x000000040000795c */ /* 0x000fe20000300000 */
.L_x_18:
[----:B------:R-:W2:Y:S01]  /*1420*/  S2UR UR5, SR_CgaCtaId ;  /* 0x00000000000579c3 */ /* 0x000ea20000008800 */
[----:B------:R-:W-:Y:S01]  /*1430*/  UMOV UR4, 0x400 ;  /* 0x0000040000047882 */ /* 0x000fe20000000000 */
[----:B------:R-:W-:Y:S02]  /*1440*/  IMAD.U32 R0, RZ, RZ, UR38 ;  /* 0x00000026ff007e24 */ /* 0x000fe4000f8e00ff */
[----:B------:R-:W-:-:S03]  /*1450*/  IMAD.U32 R3, RZ, RZ, UR39 ;  /* 0x00000027ff037e24 */ /* 0x000fc6000f8e00ff */
[----:B------:R-:W-:Y:S01]  /*1460*/  SHF.L.U32 R0, R0, 0x1f, RZ ;  /* 0x0000001f00007819 */ /* 0x000fe200000006ff */
[----:B--2---:R-:W-:-:S06]  /*1470*/  ULEA UR4, UR5, UR4, 0x18 ;  /* 0x0000000405047291 */ /* 0x004fcc000f8ec03f */
[----:B------:R-:W-:-:S04]  /*1480*/  IMAD.U32 R6, RZ, RZ, UR4 ;  /* 0x00000004ff067e24 */ /* 0x000fc8000f8e00ff */
[----:B------:R-:W-:-:S04]  /*1490*/  IMAD R3, R3, 0x8, R6 ;  /* 0x0000000803037824 */ /* 0x000fc800078e0206 */
[----:B------:R2:W3:Y:S01]  /*14a0*/  SYNCS.PHASECHK.TRANS64.TRYWAIT P1, [R3+URZ], R0 ;  /* 0x00000000030075a7 */ /* 0x0004e2000802017f */
[----:B------:R-:W-:Y:S05]  /*14b0*/  @!P0 BRA `(.L_x_19) ;  /* 0x0000000000048947 */ /* 0x000fea0003800000 */
[----:B------:R-:W-:Y:S01]  /*14c0*/  BPT.TRAP 0x1 ;  /* 0x000000040000795c */ /* 0x000fe20000300000 */
.L_x_19:
[----:B---3--:R-:W-:Y:S05]  /*14d0*/  @P1 BRA `(.L_x_20) ;  /* 0x0000000000081947 */ /* 0x008fea0003800000 */
[----:B------:R-:W3:Y:S02]  /*14e0*/  SYNCS.PHASECHK.TRANS64.TRYWAIT P1, [R3+URZ], R0 ;  /* 0x00000000030075a7 */ /* 0x000ee4000802017f */
[----:B---3--:R-:W-:Y:S05]  /*14f0*/  @!P1 BRA `(.L_x_21) ;  /* 0x000000a800289947 */ /* 0x008fea0003800000 */
.L_x_20:
[----:B------:R-:W-:-:S04]  /*1500*/  UISETP.LT.AND UP0, UPT, UR40, 0x1, UPT ;  /* 0x000000012800788c */ /* 0x000fc8000bf01270 */
[----:B------:R-:W-:-:S06]  /*1510*/  USEL UR4, UR40, 0x1, UP0 ;  /* 0x0000000128047887 */ /* 0x000fcc0008000000 */
[----:B--23--:R-:W-:Y:S01]  /*1520*/  IMAD.U32 R0, RZ, RZ, UR4 ;  /* 0x00000004ff007e24 */ /* 0x00cfe2000f8e00ff */
[----:B------:R-:W-:Y:S05]  /*1530*/  WARPSYNC.ALL ;  /* 0x0000000000007948 */ /* 0x000fea0003800000 */
[----:B------:R-:W-:-:S04]  /*1540*/  IADD3 R0, -R0, UR40, RZ ;  /* 0x0000002800007c10 */ /* 0x000fc8000fffe1ff */
[----:B------:R-:W-:Y:S02]  /*1550*/  ISETP.GE.AND P1, PT, R0, 0x1, PT ;  /* 0x000000010000780c */ /* 0x000fe40003f26270 */
[----:B------:R-:W-:Y:S01]  /*1560*/  R2UR UR4, R6 ;  /* 0x00000000060472ca */ /* 0x000fe200000e0000 */
[----:B------:R-:W-:Y:S01]  /*1570*/  WARPGROUP.ARRIVE ;  /* 0x00000000000079c5 */ /* 0x000fe20000000000 */
[----:B------:R-:W-:Y:S01]  /*1580*/  UMOV UR9, 0x40000040 ;  /* 0x4000004000097882 */ /* 0x000fe20000000000 */
[----:B------:R-:W-:-:S10]  /*1590*/  UMOV UR11, 0x40000040 ;  /* 0x40000040000b7882 */ /* 0x000fd40000000000 */
[----:B------:R-:W-:-:S04]  /*15a0*/  UIADD3 UR4, UR4, 0x18100, URZ ;  /* 0x0001810004047890 */ /* 0x000fc8000fffe03f */
[----:B------:R-:W-:-:S04]  /*15b0*/  USHF.R.U32.HI UR4, URZ, 0x4, UR4 ;  /* 0x000000043f047899 */ /* 0x000fc80008011604 */
[----:B------:R-:W-:Y:S02]  /*15c0*/  ULOP3.LUT UR5, UR4, 0x3fff, URZ, 0xc0, !UPT ;  /* 0x00003fff04057892 */ /* 0x000fe4000f8ec03f */
[----:B------:R-:W-:Y:S02]  /*15d0*/  ULOP3.LUT UR4, UR41, 0x10000, URZ, 0xfc, !UPT ;  /* 0x0001000029047892 */ /* 0x000fe4000f8efc3f */
[----:B------:R-:W-:Y:S02]  /*15e0*/  ULOP3.LUT UR5, UR5, 0x10000, URZ, 0xfc, !UPT ;  /* 0x0001000005057892 */ /* 0x000fe4000f8efc3f */
[----:B------:R-:W-:Y:S02]  /*15f0*/  ULEA UR6, UR39, UR4, 0xb ;  /* 0x0000000427067291 */ /* 0x000fe4000f8e583f */
[----:B------:R-:W-:-:S05]  /*1600*/  ULEA UR7, UR39, UR5, 0xc ;  /* 0x0000000527077291 */ /* 0x000fca000f8e603f */
[----:B------:R-:W-:Y:S02]  /*1610*/  UMOV UR8, UR6 ;  /* 0x0000000600087c82 */ /* 0x000fe40008000000 */
[----:B------:R-:W-:Y:S02]  /*1620*/  UMOV UR10, UR7 ;  /* 0x00000007000a7c82 */ /* 0x000fe40008000000 */
[----:B------:R-:W-:Y:S01]  /*1630*/  HGMMA.64x256x16.F32 R24, gdesc[UR8], RZ, !UPT, gsb0 ;  /* 0x03e00000081879f0 */ /* 0x000fe2000c0008ff */
[----:B------:R-:W-:Y:S02]  /*1640*/  UIADD3 UR8, UR6, 0x2, URZ ;  /* 0x0000000206087890 */ /* 0x000fe4000fffe03f */
[----:B------:R-:W-:Y:S01]  /*1650*/  UIADD3 UR10, UR7, 0x2, URZ ;  /* 0x00000002070a7890 */ /* 0x000fe2000fffe03f */
[----:B------:R-:W-:Y:S01]  /*1660*/  UMOV UR9, 0x40000040 ;  /* 0x4000004000097882 */ /* 0x000fe20000000000 */
[----:B------:R-:W-:Y:S01]  /*1670*/  UMOV UR11, 0x40000040 ;  /* 0x40000040000b7882 */ /* 0x000fe20000000000 */
[----:B------:R-:W-:-:S02]  /*1680*/  WARPGROUP.DEPBAR.LE gsb0, 0x0 ;  /* 0x00008000000079c5 */ /* 0x000fc40000010000 */
[----:B------:R-:W-:-:S15]  /*1690*/  WARPGROUP.ARRIVE ;  /* 0x00000000000079c5 */ /* 0x000fde0000000000 */
[----:B------:R-:W-:-:S05]  /*16a0*/  NOP ;  /* 0x0000000000007918 */ /* 0x000fca0000000000 */
[----:B------:R-:W-:Y:S01]  /*16b0*/  HGMMA.64x256x16.F32 R24, gdesc[UR8], R24, gsb0 ;  /* 0x03e00000081879f0 */ /* 0x000fe20008000818 */
[----:B------:R-:W-:Y:S02]  /*16c0*/  UIADD3 UR8, UR6, 0x4, URZ ;  /* 0x0000000406087890 */ /* 0x000fe4000fffe03f */
[----:B------:R-:W-:Y:S01]  /*16d0*/  UIADD3 UR10, UR7, 0x4, URZ ;  /* 0x00000004070a7890 */ /* 0x000fe2000fffe03f */
[----:B------:R-:W-:Y:S01]  /*16e0*/  UMOV UR9, 0x40000040 ;  /* 0x4000004000097882 */ /* 0x000fe20000000000 */
[----:B------:R-:W-:Y:S01]  /*16f0*/  UMOV UR11, 0x40000040 ;  /* 0x40000040000b7882 */ /* 0x000fe20000000000 */
[----:B------:R-:W-:Y:S02]  /*1700*/  WARPGROUP.DEPBAR.LE gsb0, 0x0 ;  /* 0x00008000000079c5 */ /* 0x000fe40000010000 */
        /* <DEDUP_REMOVED lines=42> */
[----:B------:R-:W-:Y:S03]  /*19b0*/  HGMMA.64x256x16.F32 R24, gdesc[UR8], R24, gsb0 ;  /* 0x03e00000081879f0 */ /* 0x000fe60008000818 */
[----:B------:R-:W-:Y:S02]  /*19c0*/  WARPGROUP.DEPBAR.LE gsb0, 0x0 ;  /* 0x00008000000079c5 */ /* 0x000fe40000010000 */
[----:B------:R-:W-:Y:S05]  /*19d0*/  @!P1 BRA `(.L_x_22) ;  /* 0x0000000400b09947 */ /* 0x000fea0003800000 */
[----:B------:R-:W-:Y:S02]  /*19e0*/  UIADD3 UR6, UR39, 0x1, URZ ;  /* 0x0000000127067890 */ /* 0x000fe4000fffe03f */
[----:B------:R-:W-:Y:S02]  /*19f0*/  IMAD.U32 R3, RZ, RZ, UR39 ;  /* 0x00000027ff037e24 */ /* 0x000fe4000f8e00ff */
[----:B------:R-:W-:-:S04]  /*1a00*/  UISETP.NE.AND UP0, UPT, UR6, 0x3, UPT ;  /* 0x000000030600788c */ /* 0x000fc8000bf05270 */
[----:B------:R-:W-:Y:S02]  /*1a10*/  USEL UR7, URZ, 0x1, UP0 ;  /* 0x000000013f077887 */ /* 0x000fe40008000000 */
[----:B------:R-:W-:Y:S02]  /*1a20*/  USEL UR6, UR6, URZ, UP0 ;  /* 0x0000003f06067287 */ /* 0x000fe40008000000 */
[----:B------:R-:W-:-:S06]  /*1a30*/  ULOP3.LUT UR7, UR38, UR7, URZ, 0x3c, !UPT ;  /* 0x0000000726077292 */ /* 0x000fcc000f8e3c3f */
[----:B------:R-:W-:-:S07]  /*1a40*/  IMAD.U32 R7, RZ, RZ, UR7 ;  /* 0x00000007ff077e24 */ /* 0x000fce000f8e00ff */
.L_x_29:
[----:B------:R-:W-:Y:S05]  /*1a50*/  @!P0 BRA `(.L_x_23) ;  /* 0x0000000000048947 */ /* 0x000fea0003800000 */
[----:B------:R-:W-:Y:S01]  /*1a60*/  BPT.TRAP 0x1 ;  /* 0x000000040000795c */ /* 0x000fe20000300000 */
.L_x_23:
[----:B------:R-:W2:Y:S01]  /*1a70*/  S2UR UR8, SR_CgaCtaId ;  /* 0x00000000000879c3 */ /* 0x000ea20000008800 */
[----:B------:R-:W-:Y:S01]  /*1a80*/  UMOV UR7, 0x400 ;  /* 0x0000040000077882 */ /* 0x000fe20000000000 */
[----:B01----:R-:W-:Y:S01]  /*1a90*/  IMAD.U32 R5, RZ, RZ, UR6 ;  /* 0x00000006ff057e24 */ /* 0x003fe2000f8e00ff */
[----:B------:R-:W-:Y:S01]  /*1aa0*/  SHF.L.U32 R4, R7, 0x1f, RZ ;  /* 0x0000001f07047819 */ /* 0x000fe200000006ff */
[----:B--2---:R-:W-:-:S06]  /*1ab0*/  ULEA UR7, UR8, UR7, 0x18 ;  /* 0x0000000708077291 */ /* 0x004fcc000f8ec03f */
[----:B------:R-:W-:-:S04]  /*1ac0*/  IMAD.U32 R6, RZ, RZ, UR7 ;  /* 0x00000007ff067e24 */ /* 0x000fc8000f8e00ff */
[----:B------:R-:W-:-:S04]  /*1ad0*/  IMAD R5, R5, 0x8, R6 ;  /* 0x0000000805057824 */ /* 0x000fc800078e0206 */
[----:B------:R0:W1:Y:S01]  /*1ae0*/  SYNCS.PHASECHK.TRANS64.TRYWAIT P1, [R5+URZ], R4 ;  /* 0x00000004050075a7 */ /* 0x000062000802017f */
[----:B------:R-:W-:Y:S05]  /*1af0*/  @!P0 BRA `(.L_x_24) ;  /* 0x0000000000048947 */ /* 0x000fea0003800000 */
[----:B------:R-:W-:Y:S01]  /*1b00*/  BPT.TRAP 0x1 ;  /* 0x000000040000795c */ /* 0x000fe20000300000 */
.L_x_24:
[----:B-1----:R-:W-:Y:S05]  /*1b10*/  @P1 BRA `(.L_x_25) ;  /* 0x0000000000081947 */ /* 0x002fea0003800000 */
[----:B------:R-:W1:Y:S02]  /*1b20*/  SYNCS.PHASECHK.TRANS64.TRYWAIT P1, [R5+URZ], R4 ;  /* 0x00000004050075a7 */ /* 0x000e64000802017f */
[----:B-1----:R-:W-:Y:S05]  /*1b30*/  @!P1 BRA `(.L_x_26) ;  /* 0x000000a000ac9947 */ /* 0x002fea0003800000 */
.L_x_25:
[----:B------:R-:W-:Y:S01]  /*1b40*/  ULEA UR7, UR6, UR4, 0xb ;  /* 0x0000000406077291 */ /* 0x000fe2000f8e583f */
[----:B------:R-:W-:Y:S01]  /*1b50*/  WARPGROUP.ARRIVE ;  /* 0x00000000000079c5 */ /* 0x000fe20000000000 */
[----:B------:R-:W-:Y:S01]  /*1b60*/  ULEA UR12, UR6, UR5, 0xc ;  /* 0x00000005060c7291 */ /* 0x000fe2000f8e603f */
[----:B------:R-:W-:Y:S01]  /*1b70*/  UMOV UR9, 0x40000040 ;  /* 0x4000004000097882 */ /* 0x000fe20000000000 */
[----:B------:R-:W-:-:S03]  /*1b80*/  UMOV UR11, 0x40000040 ;  /* 0x40000040000b7882 */ /* 0x000fc60000000000 */
[----:B------:R-:W-:Y:S02]  /*1b90*/  UMOV UR8, UR7 ;  /* 0x0000000700087c82 */ /* 0x000fe40008000000 */
[----:B------:R-:W-:Y:S02]  /*1ba0*/  UMOV UR10, UR12 ;  /* 0x0000000c000a7c82 */ /* 0x000fe40008000000 */
[----:B------:R-:W-:Y:S01]  /*1bb0*/  HGMMA.64x256x16.F32 R24, gdesc[UR8], R24, gsb0 ;  /* 0x03e00000081879f0 */ /* 0x000fe20008000818 */
        /* <DEDUP_REMOVED lines=58> */
[----:B------:R-:W-:Y:S01]  /*1f60*/  BPT.TRAP 0x1 ;  /* 0x000000040000795c */ /* 0x000fe20000300000 */
.L_x_27:
[----:B------:R-:W-:-:S13]  /*1f70*/  ISETP.NE.AND P1, PT, R22, RZ, PT ;  /* 0x000000ff1600720c */ /* 0x000fda0003f25270 */
[----:B01----:R-:W-:-:S04]  /*1f80*/  @P1 IMAD R4, R3, 0x8, R6 ;  /* 0x0000000803041824 */ /* 0x003fc800078e0206 */
[----:B------:R-:W-:-:S05]  /*1f90*/  @P1 VIADD R5, R4, 0x18 ;  /* 0x0000001804051836 */ /* 0x000fca0000000000 */
[----:B------:R-:W-:-:S04]  /*1fa0*/  @P1 PRMT R5, R152, 0x654, R5 ;  /* 0x0000065498051816 */ /* 0x000fc80000000005 */
[----:B------:R0:W-:Y:S01]  /*1fb0*/  @P1 SYNCS.ARRIVE.TRANS64.RED.A1T0 RZ, [R5+URZ], RZ ;  /* 0x000000ff05ff19a7 */ /* 0x0001e2000810043f */
[----:B------:R-:W-:-:S13]  /*1fc0*/  ISETP.GT.U32.AND P1, PT, R19, 0x1, PT ;  /* 0x000000011300780c */ /* 0x000fda0003f24070 */
[----:B0-----:R-:W-:Y:S05]  /*1fd0*/  @P1 BRA `(.L_x_28) ;  /* 0x0000000000041947 */ /* 0x001fea0003800000 */
[----:B------:R-:W-:Y:S01]  /*1fe0*/  BPT.TRAP 0x1 ;  /* 0x000000040000795c */ /* 0x000fe20000300000 */
.L_x_28:
[----:B------:R-:W-:Y:S01]  /*1ff0*/  UIADD3 UR6, UR6, 0x1, URZ ;  /* 0x0000000106067890 */ /* 0x000fe2000fffe03f */
[C---:B------:R-:W-:Y:S01]  /*2000*/  ISETP.GT.AND P2, PT, R0.reuse, 0x1, PT ;  /* 0x000000010000780c */ /* 0x040fe20003f44270 */
[----:B------:R-:W-:Y:S02]  /*2010*/  VIADD R3, R3, 0x1 ;  /* 0x0000000103037836 */ /* 0x000fe40000000000 */
[----:B------:R-:W-:Y:S01]  /*2020*/  UISETP.NE.AND UP0, UPT, UR6, 0x3, UPT ;  /* 0x000000030600788c */ /* 0x000fe2000bf05270 */
[----:B------:R-:W-:Y:S02]  /*2030*/  VIADD R0, R0, 0xffffffff ;  /* 0xffffffff00007836 */ /* 0x000fe40000000000 */
[C---:B------:R-:W-:Y:S01]  /*2040*/  ISETP.NE.AND P1, PT, R3.reuse, 0x3, PT ;  /* 0x000000030300780c */ /* 0x040fe20003f25270 */
[----:B------:R-:W-:Y:S02]  /*2050*/  USEL UR7, URZ, 0x1, UP0 ;  /* 0x000000013f077887 */ /* 0x000fe40008000000 */
[----:B------:R-:W-:Y:S01]  /*2060*/  USEL UR6, UR6, URZ, UP0 ;  /* 0x0000003f06067287 */ /* 0x000fe20008000000 */
[----:B------:R-:W-:-:S03]  /*2070*/  SEL R3, R3, RZ, P1 ;  /* 0x000000ff03037207 */ /* 0x000fc60000800000 */
[----:B------:R-:W-:Y:S01]  /*2080*/  LOP3.LUT R7, R7, UR7, RZ, 0x3c, !PT ;  /* 0x0000000707077c12 */ /* 0x000fe2000f8e3cff */
[----:B------:R-:W-:Y:S07]  /*2090*/  @P2 BRA `(.L_x_29) ;  /* 0xfffffff8006c2947 */ /* 0x000fee000383ffff */
.L_x_22:
[----:B------:R-:W2:Y:S02]  /*20a0*/  LDC R0, c[0x0][0x28c] ;  /* 0x0000a300ff007b82 */ /* 0x000ea40000000800 */
[----:B--2---:R-:W-:-:S13]  /*20b0*/  ISETP.GE.AND P1, PT, R0, 0x1, PT ;  /* 0x000000010000780c */ /* 0x004fda0003f26270 */
[----:B------:R-:W-:Y:S05]  /*20c0*/  @!P1 BRA `(.L_x_30) ;  /* 0x0000000000509947 */ /* 0x000fea0003800000 */
[----:B------:R-:W-:Y:S05]  /*20d0*/  @!P0 BRA `(.L_x_31) ;  /* 0x0000000000048947 */ /* 0x000fea0003800000 */
[----:B------:R-:W-:Y:S01]  /*20e0*/  BPT.TRAP 0x1 ;  /* 0x000000040000795c */ /* 0x000fe20000300000 */
.L_x_31:
[----:B------:R-:W-:Y:S01]  /*20f0*/  ISETP.NE.AND P0, PT, R22, RZ, PT ;  /* 0x000000ff1600720c */ /* 0x000fe20003f05270 */
[----:B------:R-:W-:Y:S01]  /*2100*/  BSSY B0, `(.L_x_32) ;  /* 0x000000e000007945 */ /* 0x000fe20003800000 */
[----:B------:R-:W-:-:S11]  /*2110*/  ISETP.GT.U32.AND P1, PT, R19, 0x1, PT ;  /* 0x000000011300780c */ /* 0x000fd60003f24070 */
[----:B------:R-:W-:Y:S05]  /*2120*/  @!P0 BRA `(.L_x_33) ;  /* 0x00000000002c8947 */ /* 0x000fea0003800000 */
[----:B------:R-:W-:-:S04]  /*2130*/  UISETP.LT.AND UP0, UPT, UR40, 0x1, UPT ;  /* 0x000000012800788c */ /* 0x000fc8000bf01270 */
[----:B------:R-:W-:-:S04]  /*2140*/  USEL UR6, UR40, 0x1, UP0 ;  /* 0x0000000128067887 */ /* 0x000fc80008000000 */
[----:B------:R-:W-:-:S04]  /*2150*/  UIADD3 UR6, UR39, UR40, -UR6 ;  /* 0x0000002827067290 */ /* 0x000fc8000fffe806 */
[----:B------:R-:W-:-:S04]  /*2160*/  UIMAD.WIDE.U32 UR4, UR6, -0x55555555, URZ ;  /* 0xaaaaaaab060478a5 */ /* 0x000fc8000f8e003f */
[----:B------:R-:W-:-:S04]  /*2170*/  USHF.R.U32.HI UR4, URZ, 0x1, UR5 ;  /* 0x000000013f047899 */ /* 0x000fc80008011605 */
[----:B------:R-:W-:-:S06]  /*2180*/  UIMAD UR6, UR4, -0x3, UR6 ;  /* 0xfffffffd040678a4 */ /* 0x000fcc000f8e0206 */
[----:B------:R-:W-:-:S04]  /*2190*/  IMAD.U32 R3, RZ, RZ, UR6 ;  /* 0x00000006ff037e24 */ /* 0x000fc8000f8e00ff */
[----:B------:R-:W-:-:S04]  /*21a0*/  IMAD R0, R3, 0x8, R6 ;  /* 0x0000000803007824 */ /* 0x000fc800078e0206 */
[----:B------:R-:W-:-:S05]  /*21b0*/  VIADD R3, R0, 0x18 ;  /* 0x0000001800037836 */ /* 0x000fca0000000000 */
[----:B------:R-:W-:-:S04]  /*21c0*/  PRMT R3, R152, 0x654, R3 ;  /* 0x0000065498037816 */ /* 0x000fc80000000003 */
[----:B------:R2:W-:Y:S03]  /*21d0*/  SYNCS.ARRIVE.TRANS64.RED.A1T0 RZ, [R3+URZ], RZ ;  /* 0x000000ff03ff79a7 */ /* 0x0005e6000810043f */
.L_x_33:
[----:B------:R-:W-:Y:S05]  /*21e0*/  BSYNC B0 ;  /* 0x0000000000007941 */ /* 0x000fea0003800000 */
.L_x_32:
[----:B------:R-:W-:Y:S05]  /*21f0*/  @P1 BRA `(.L_x_30) ;  /* 0x0000000000041947 */ /* 0x000fea0003800000 */
[----:B------:R-:W-:Y:S01]  /*2200*/  BPT.TRAP 0x1 ;  /* 0x000000040000795c */ /* 0x000fe20000300000 */
.L_x_30:
[----:B------:R-:W3:Y:S01]  /*2210*/  LDC R6, c[0x0][0x288] ;  /* 0x0000a200ff067b82 */ /* 0x000ee20000000800 */
[--C-:B------:R-:W-:Y:S01]  /*2220*/  SHF.R.U32.HI R0, RZ, 0x2, R18.reuse ;  /* 0x00000002ff007819 */ /* 0x100fe20000011612 */
[----:B------:R-:W-:Y:S01]  /*2230*/  UIADD3 UR39, UR40, UR39, URZ ;  /* 0x0000002728277290 */ /* 0x000fe2000fffe03f */
[----:B01----:R-:W-:Y:S01]  /*2240*/  SHF.R.U32.HI R5, RZ, 0x7, R18 ;  /* 0x00000007ff057819 */ /* 0x003fe20000011612 */
[----:B------:R-:W-:Y:S01]  /*2250*/  ULDC UR7, c[0x0][0x284] ;  /* 0x0000a10000077ab9 */ /* 0x000fe20000000800 */
[----:B------:R-:W-:Y:S01]  /*2260*/  LOP3.LUT R4, R18, 0x60, RZ, 0xc0, !PT ;  /* 0x0000006012047812 */ /* 0x000fe200078ec0ff */
[----:B------:R-:W-:Y:S01]  /*2270*/  UISETP.GT.U32.AND UP0, UPT, UR39, 0x2, UPT ;  /* 0x000000022700788c */ /* 0x000fe2000bf04070 */
[----:B--2---:R-:W-:Y:S01]  /*2280*/  LOP3.LUT R3, R0, 0x7, RZ, 0xc0, !PT ;  /* 0x0000000700037812 */ /* 0x004fe200078ec0ff */
[----:B------:R-:W-:Y:S01]  /*2290*/  UISETP.GE.U32.AND UP1, UPT, UR40, 0x3, UPT ;  /* 0x000000032800788c */ /* 0x000fe2000bf26070 */
[----:B------:R-:W-:Y:S01]  /*22a0*/  LOP3.LUT R0, R5, 0x1, RZ, 0xc0, !PT ;  /* 0x0000000105007812 */ /* 0x000fe200078ec0ff */
[----:B------:R-:W-:Y:S01]  /*22b0*/  UISETP.LT.U32.AND UP0, UPT, UR40, 0x3, UP0 ;  /* 0x000000032800788c */ /* 0x000fe20008701070 */
[----:B------:R-:W-:Y:S01]  /*22c0*/  SHF.R.U32.HI R10, RZ, 0x1, R4 ;  /* 0x00000001ff0a7819 */ /* 0x000fe20000011604 */
[----:B------:R-:W-:Y:S01]  /*22d0*/  IMAD.SHL.U32 R4, R18, 0x2, RZ ;  /* 0x0000000212047824 */ /* 0x000fe200078e00ff */
[----:B------:R-:W-:Y:S01]  /*22e0*/  SHF.R.S32.HI R21, RZ, 0x1f, R23 ;  /* 0x0000001fff157819 */ /* 0x000fe20000011417 */
[----:B------:R-:W-:Y:S01]  /*22f0*/  IMAD.SHL.U32 R8, R0, 0x40, RZ ;  /* 0x0000004000087824 */ /* 0x000fe200078e00ff */
[--C-:B------:R-:W-:Y:S01]  /*2300*/  IADD3 R5, RZ, -R10, -R3.reuse ;  /* 0x8000000aff057210 */ /* 0x100fe20007ffe803 */
[----:B------:R-:W-:Y:S01]  /*2310*/  ULDC.64 UR8, c[0x0][0x5d0] ;  /* 0x0001740000087ab9 */ /* 0x000fe20000000a00 */
[----:B------:R-:W-:Y:S01]  /*2320*/  LOP3.LUT R4, R4, 0x6, RZ, 0xc0, !PT ;  /* 0x0000000604047812 */ /* 0x000fe200078ec0ff */
[----:B------:R-:W-:Y:S01]  /*2330*/  UIMAD.WIDE.U32 UR4, UR39, -0x55555555, URZ ;  /* 0xaaaaaaab270478a5 */ /* 0x000fe2000f8e003f */
[----:B------:R-:W-:Y:S01]  /*2340*/  LOP3.LUT R3, R8, 0x40, R3, 0xe2, !PT ;  /* 0x0000004008037812 */ /* 0x000fe200078ee203 */
[----:B------:R-:W-:Y:S01]  /*2350*/  IMAD R11, R0, -0x40, R5 ;  /* 0xffffffc0000b7824 */ /* 0x000fe200078e0205 */
[----:B------:R-:W-:Y:S01]  /*2360*/  LOP3.LUT R0, R18, 0x3, RZ, 0xc0, !PT ;  /* 0x0000000312007812 */ /* 0x000fe200078ec0ff */
[----:B------:R-:W-:Y:S01]  /*2370*/  USEL UR6, URZ, 0x1, !UP0 ;  /* 0x000000013f067887 */ /* 0x000fe2000c000000 */
[----:B------:R-:W-:Y:S01]  /*2380*/  PRMT R8, R4, 0x6540, R153 ;  /* 0x0000654004087816 */ /* 0x000fe20000000099 */
[----:B------:R-:W-:Y:S01]  /*2390*/  IMAD.SHL.U32 R153, R153, 0x100, RZ ;  /* 0x0000010099997824 */ /* 0x000fe200078e00ff */
[----:B------:R-:W-:Y:S01]  /*23a0*/  USHF.R.U32.HI UR4, URZ, 0x1, UR5 ;  /* 0x000000013f047899 */ /* 0x000fe20008011605 */
[----:B---3--:R-:W-:Y:S01]  /*23b0*/  IMAD R12, R0, -0x2, R6 ;  /* 0xfffffffe000c7824 */ /* 0x008fe200078e0206 */
[----:B------:R-:W-:Y:S01]  /*23c0*/  SHF.R.S32.HI R9, RZ, 0x1f, R8 ;  /* 0x0000001fff097819 */ /* 0x000fe20000011408 */
[C---:B------:R-:W-:Y:S01]  /*23d0*/  IMAD.SHL.U32 R0, R154.reuse, 0x80, RZ ;  /* 0x000000809a007824 */ /* 0x040fe200078e00ff */
[----:B------:R-:W-:Y:S01]  /*23e0*/  ISETP.GE.AND P0, PT, R153, R6, PT ;  /* 0x000000069900720c */ /* 0x000fe20003f06270 */
[----:B------:R-:W-:Y:S01]  /*23f0*/  IMAD R4, R21, UR8, RZ ;  /* 0x0000000815047c24 */ /* 0x000fe2000f8e02ff */
[----:B------:R-:W-:Y:S01]  /*2400*/  ULOP3.LUT UR38, UR38, UR6, URZ, 0x3c, !UPT ;  /* 0x0000000626267292 */ /* 0x000fe2000f8e3c3f */
[----:B------:R-:W-:Y:S01]  /*2410*/  IMAD.WIDE R6, R154, 0x80, RZ ;  /* 0x000000809a067825 */ /* 0x000fe200078e02ff */
[C---:B------:R-:W-:Y:S01]  /*2420*/  ISETP.GE.OR P0, PT, R0.reuse, UR7, P0 ;  /* 0x0000000700007c0c */ /* 0x040fe20008706670 */
[----:B------:R-:W-:Y:S01]  /*2430*/  UIMAD UR39, UR4, -0x3, UR39 ;  /* 0xfffffffd042778a4 */ /* 0x000fe2000f8e0227 */
[----:B------:R-:W-:Y:S01]  /*2440*/  IADD3 R0, -R0, UR7, R11 ;  /* 0x0000000700007c10 */ /* 0x000fe2000fffe10b */
[C---:B------:R-:W-:Y:S01]  /*2450*/  IMAD R13, R23.reuse, UR9, R4 ;  /* 0x00000009170d7c24 */ /* 0x040fe2000f8e0204 */
[----:B------:R-:W-:Y:S01]  /*2460*/  @UP1 ULOP3.LUT UR38, UR38, 0x1, UR4, 0x78, !UPT ;  /* 0x0000000126261892 */ /* 0x000fe2000f8e7804 */
[----:B------:R-:W-:Y:S01]  /*2470*/  IMAD.WIDE.U32 R4, R23, UR8, R8 ;  /* 0x0000000817047c25 */ /* 0x000fe2000f8e0008 */
[----:B------:R-:W-:-:S03]  /*2480*/  LOP3.LUT R169, R6, R3, R10, 0xfe, !PT ;  /* 0x0000000306a97212 */ /* 0x000fc600078efe0a */
[----:B------:R-:W-:Y:S02]  /*2490*/  IMAD.IADD R5, R5, 0x1, R13 ;  /* 0x0000000105057824 */ /* 0x000fe400078e020d */
[----:B------:R-:W-:Y:S02]  /*24a0*/  IMAD.IADD R3, R12, 0x1, -R153 ;  /* 0x000000010c037824 */ /* 0x000fe400078e0a99 */
[----:B------:R-:W-:Y:S01]  /*24b0*/  IMAD.MOV.U32 R154, RZ, RZ, -0x1 ;  /* 0xffffffffff9a7424 */ /* 0x000fe200078e00ff */
[----:B------:R-:W-:Y:S06]  /*24c0*/  @P0 BRA `(.L_x_34) ;  /* 0x0000007800dc0947 */ /* 0x000fec0003800000 */
[----:B------:R-:W0:Y:S01]  /*24d0*/  LDC.64 R10, c[0x0][0x5c8] ;  /* 0x00017200ff0a7b82 */ /* 0x000e220000000a00 */
[----:B-----5:R-:W-:Y:S01]  /*24e0*/  FSETP.NEU.AND P0, PT, R156, RZ, PT ;  /* 0x000000ff9c00720b */ /* 0x020fe20003f0d000 */
[----:B------:R-:W-:Y:S01]  /*24f0*/  BSSY B0, `(.L_x_34) ;  /* 0x00007b4000007945 */ /* 0x000fe20003800000 */
[----:B------:R-:W-:-:S04]  /*2500*/  ISETP.GT.AND P2, PT, R3, RZ, PT ;  /* 0x000000ff0300720c */ /* 0x000fc80003f44270 */
[----:B------:R-:W-:Y:S01]  /*2510*/  ISETP.GT.AND P1, PT, R0, RZ, P2 ;  /* 0x000000ff0000720c */ /* 0x000fe20001724270 */
[-C--:B0-----:R-:W-:Y:S02]  /*2520*/  IMAD R12, R7, R10.reuse, RZ ;  /* 0x0000000a070c7224 */ /* 0x081fe400078e02ff */
[----:B------:R-:W-:-:S04]  /*2530*/  IMAD.WIDE.U32 R160, R169, R10, R4 ;  /* 0x0000000aa9a07225 */ /* 0x000fc800078e0004 */
[----:B------:R-:W-:-:S04]  /*2540*/  IMAD R5, R169, R11, R12 ;  /* 0x0000000ba9057224 */ /* 0x000fc800078e020c */
[----:B------:R-:W-:Y:S01]  /*2550*/  IMAD.IADD R153, R161, 0x1, R5 ;  /* 0x00000001a1997824 */ /* 0x000fe200078e0205 */
[----:B------:R-:W-:Y:S06]  /*2560*/  @!P0 BRA `(.L_x_35) ;  /* 0x0000005400988947 */ /* 0x000fec0003800000 */
[----:B------:R-:W0:Y:S01]  /*2570*/  LDC.64 R14, c[0x0][0x5b8] ;  /* 0x00016e00ff0e7b82 */ /* 0x000e220000000a00 */
[----:B------:R-:W-:-:S07]  /*2580*/  ULDC.64 UR4, c[0x0][0x5c0] ;  /* 0x0001700000047ab9 */ /* 0x000fce0000000a00 */
[----:B------:R-:W1:Y:S08]  /*2590*/  LDC.64 R166, c[0x0][0x5b0] ;  /* 0x00016c00ffa67b82 */ /* 0x000e700000000a00 */
[----:B------:R-:W2:Y:S01]  /*25a0*/  LDC.64 R12, c[0x0][0x5a8] ;  /* 0x00016a00ff0c7b82 */ /* 0x000ea20000000a00 */
[-C--:B0-----:R-:W-:Y:S02]  /*25b0*/  IMAD R4, R21, R14.reuse, RZ ;  /* 0x0000000e15047224 */ /* 0x081fe400078e02ff */
[----:B------:R-:W-:-:S04]  /*25c0*/  IMAD.WIDE.U32 R162, R23, R14, R8 ;  /* 0x0000000e17a27225 */ /* 0x000fc800078e0008 */
[----:B------:R-:W-:Y:S02]  /*25d0*/  IMAD R161, R23, R15, R4 ;  /* 0x0000000f17a17224 */ /* 0x000fe400078e0204 */
[-C--:B-1----:R-:W-:Y:S02]  /*25e0*/  IMAD R6, R7, R166.reuse, RZ ;  /* 0x000000a607067224 */ /* 0x082fe400078e02ff */
[----:B------:R-:W-:Y:S02]  /*25f0*/  IMAD.IADD R21, R163, 0x1, R161 ;  /* 0x00000001a3157824 */ /* 0x000fe400078e02a1 */
[----:B------:R-:W-:Y:S02]  /*2600*/  IMAD.MOV.U32 R20, RZ, RZ, R162 ;  /* 0x000000ffff147224 */ /* 0x000fe400078e00a2 */
[C---:B------:R-:W-:Y:S02]  /*2610*/  IMAD R165, R169.reuse, R167, R6 ;  /* 0x000000a7a9a57224 */ /* 0x040fe400078e0206 */
[----:B------:R-:W-:-:S04]  /*2620*/  IMAD.WIDE.U32 R4, R169, R166, R20 ;  /* 0x000000a6a9047225 */ /* 0x000fc800078e0014 */
[----:B------:R-:W-:Y:S01]  /*2630*/  IMAD.IADD R5, R5, 0x1, R165 ;  /* 0x0000000105057824 */ /* 0x000fe200078e02a5 */
[----:B--2---:R-:W-:-:S04]  /*2640*/  LEA R6, P0, R4, R12, 0x1 ;  /* 0x0000000c04067211 */ /* 0x004fc800078008ff */
[----:B------:R-:W-:-:S05]  /*2650*/  LEA.HI.X R7, R4, R13, R5, 0x1, P0 ;  /* 0x0000000d04077211 */ /* 0x000fca00000f0c05 */
[----:B------:R0:W2:Y:S01]  /*2660*/  @P1 LDG.E.LTC128B.U16 R15, desc[UR36][R6.64] ;  /* 0x00000024060f1981 */ /* 0x0000a2000c1e1520 */
[----:B------:R-:W-:Y:S01]  /*2670*/  LEA R4, P0, R160, UR4, 0x1 ;  /* 0x00000004a0047c11 */ /* 0x000fe2000f8008ff */
[----:B------:R-:W-:Y:S01]  /*2680*/  IMAD.WIDE.U32 R158, R169, R166, R8 ;  /* 0x000000a6a99e7225 */ /* 0x000fe200078e0008 */
[----:B------:R-:W-:Y:S03]  /*2690*/  BSSY B1, `(.L_x_36) ;  /* 0x0000012000017945 */ /* 0x000fe60003800000 */
[----:B------:R-:W-:Y:S02]  /*26a0*/  IMAD.IADD R159, R165, 0x1, R159 ;  /* 0x00000001a59f7824 */ /* 0x000fe400078e029f */
[----:B------:R-:W-:-:S04]  /*26b0*/  IMAD.WIDE.U32 R158, R23, R14, R158 ;  /* 0x0000000e179e7225 */ /* 0x000fc800078e009e */
[----:B0-----:R-:W-:Y:S01]  /*26c0*/  IMAD.IADD R7, R161, 0x1, R159 ;  /* 0x00000001a1077824 */ /* 0x001fe200078e029f */
[----:B------:R-:W-:Y:S02]  /*26d0*/  LEA R6, P4, R158, R12, 0x1 ;  /* 0x0000000c9e067211 */ /* 0x000fe400078808ff */
[----:B------:R-:W-:Y:S02]  /*26e0*/  SHF.L.U64.HI R159, R166, 0x3, R167 ;  /* 0x00000003a69f7819 */ /* 0x000fe400000102a7 */
[----:B------:R-:W-:Y:S01]  /*26f0*/  LEA.HI.X R7, R158, R13, R7, 0x1, P4 ;  /* 0x0000000d9e077211 */ /* 0x000fe200020f0c07 */
[----:B------:R-:W-:Y:S02]  /*2700*/  IMAD.SHL.U32 R158, R166, 0x8, RZ ;  /* 0x00000008a69e7824 */ /* 0x000fe400078e00ff */
[----:B--2---:R-:W-:-:S05]  /*2710*/  HADD2.F32 R5, -RZ, R15.H0_H0 ;  /* 0x2000000fff057230 */ /* 0x004fca0000004100 */
[----:B------:R-:W-:-:S04]  /*2720*/  FMUL R5, R5, R156 ;  /* 0x0000009c05057220 */ /* 0x000fc80000400000 */
[----:B------:R-:W-:Y:S01]  /*2730*/  FFMA R24, R24, R155, R5 ;  /* 0x0000009b18187223 */ /* 0x000fe20000000005 */
[----:B------:R-:W-:Y:S02]  /*2740*/  LEA.HI.X R5, R160, UR5, R153, 0x1, P0 ;  /* 0x00000005a0057c11 */ /* 0x000fe400080f0c99 */
[----:B------:R-:W-:Y:S02]  /*2750*/  ISETP.GT.AND P0, PT, R3, 0x1, PT ;  /* 0x000000010300780c */ /* 0x000fe40003f04270 */
[----:B------:R-:W-:Y:S02]  /*2760*/  F2FP.F16.F32.PACK_AB R24, RZ, R24 ;  /* 0x00000018ff18723e */ /* 0x000fe400000000ff */
[----:B------:R-:W-:-:S03]  /*2770*/  ISETP.GT.AND P3, PT, R0, RZ, P0 ;  /* 0x000000ff0000720c */ /* 0x000fc60000764270 */
[----:B------:R0:W-:Y:S10]  /*2780*/  @P1 STG.E.U16 desc[UR36][R4.64], R24 ;  /* 0x0000001804001986 */ /* 0x0001f4000c101524 */
[----:B------:R-:W-:Y:S05]  /*2790*/  @!P3 BRA `(.L_x_37) ;  /* 0x000000000004b947 */ /* 0x000fea0003800000 */
[----:B------:R1:W5:Y:S02]  /*27a0*/  LDG.E.LTC128B.U16 R15, desc[UR36][R6.64+0x2] ;  /* 0x00000224060f7981 */ /* 0x000364000c1e1520 */
.L_x_37:
[----:B------:R-:W-:Y:S05]  /*27b0*/  BSYNC B1 ;  /* 0x0000000000017941 */ /* 0x000fea0003800000 */
.L_x_36:
[----:B-----5:R-:W-:Y:S01]  /*27c0*/  HADD2.F32 R153, -RZ, R15.H0_H0 ;  /* 0x2000000fff997230 */ /* 0x020fe20000004100 */
[----:B------:R-:W-:Y:S01]  /*27d0*/  ISETP.GT.AND P2, PT, R0, 0x8, P2 ;  /* 0x000000080000780c */ /* 0x000fe20001744270 */
[----:B------:R-:W-:Y:S01]  /*27e0*/  IMAD.WIDE.U32 R158, R169, R166, R158 ;  /* 0x000000a6a99e7225 */ /* 0x000fe200078e009e */
[----:B0-----:R-:W-:-:S03]  /*27f0*/  PRMT R24, R15, 0x7610, R24 ;  /* 0x000076100f187816 */ /* 0x001fc60000000018 */
[----:B------:R-:W-:Y:S01]  /*2800*/  FMUL R20, R153, R156 ;  /* 0x0000009c99147220 */ /* 0x000fe20000400000 */
[----:B------:R-:W-:Y:S01]  /*2810*/  IMAD.IADD R165, R165, 0x1, R159 ;  /* 0x00000001a5a57824 */ /* 0x000fe200078e029f */
[----:B------:R-:W-:Y:S02]  /*2820*/  IADD3 R162, P1, R162, R158, RZ ;  /* 0x0000009ea2a27210 */ /* 0x000fe40007f3e0ff */
[----:B------:R-:W-:-:S03]  /*2830*/  FFMA R25, R25, R155, R20 ;  /* 0x0000009b19197223 */ /* 0x000fc60000000014 */
[----:B------:R-:W-:Y:S01]  /*2840*/  IMAD.X R21, R165, 0x1, R21, P1 ;  /* 0x00000001a5157824 */ /* 0x000fe200008e0615 */
[C---:B------:R-:W-:Y:S02]  /*2850*/  LEA R20, P1, R162.reuse, R12, 0x1 ;  /* 0x0000000ca2147211 */ /* 0x040fe400078208ff */
[----:B------:R-:W-:Y:S02]  /*2860*/  F2FP.F16.F32.PACK_AB R25, RZ, R25 ;  /* 0x00000019ff19723e */ /* 0x000fe400000000ff */
[----:B------:R-:W-:Y:S02]  /*2870*/  LEA.HI.X R21, R162, R13, R21, 0x1, P1 ;  /* 0x0000000da2157211 */ /* 0x000fe400008f0c15 */
[----:B------:R-:W-:-:S05]  /*2880*/  PRMT R153, R25, 0x7610, R153 ;  /* 0x0000761019997816 */ /* 0x000fca0000000099 */
[----:B------:R0:W-:Y:S04]  /*2890*/  @P3 STG.E.U16 desc[UR36][R4.64+0x2], R153 ;  /* 0x0000029904003986 */ /* 0x0001e8000c101524 */
[----:B------:R-:W2:Y:S01]  /*28a0*/  @P2 LDG.E.LTC128B.U16 R24, desc[UR36][R20.64] ;  /* 0x0000002414182981 */ /* 0x000ea2000c1e1520 */
[----:B------:R-:W-:Y:S01]  /*28b0*/  IADD3 R8, P1, R8, R158, RZ ;  /* 0x0000009e08087210 */ /* 0x000fe20007f3e0ff */
[----:B------:R-:W-:Y:S01]  /*28c0*/  BSSY B1, `(.L_x_38) ;  /* 0x0000011000017945 */ /* 0x000fe20003800000 */
[----:B------:R-:W-:Y:S02]  /*28d0*/  SHF.L.U64.HI R11, R10, 0x4, R11 ;  /* 0x000000040a0b7819 */ /* 0x000fe4000001020b */
[----:B------:R-:W-:Y:S01]  /*28e0*/  ISETP.GT.AND P0, PT, R0, 0x8, P0 ;  /* 0x000000080000780c */ /* 0x000fe20000704270 */
[----:B------:R-:W-:Y:S01]  /*28f0*/  IMAD.X R9, R9, 0x1, R165, P1 ;  /* 0x0000000109097824 */ /* 0x000fe200008e06a5 */
[----:B------:R-:W-:-:S05]  /*2900*/  LEA R10, P1, R10, R4, 0x4 ;  /* 0x000000040a0a7211 */ /* 0x000fca00078220ff */
[----:B------:R-:W-:Y:S02]  /*2910*/  IMAD.X R11, R11, 0x1, R5, P1 ;  /* 0x000000010b0b7824 */ /* 0x000fe400008e0605 */
[----:B--2---:R-:W-:-:S05]  /*2920*/  HADD2.F32 R15, -RZ, R24.H0_H0 ;  /* 0x20000018ff0f7230 */ /* 0x004fca0000004100 */
[----:B------:R-:W-:Y:S01]  /*2930*/  FMUL R25, R15, R156 ;  /* 0x0000009c0f197220 */ /* 0x000fe20000400000 */
[----:B------:R-:W-:-:S04]  /*2940*/  IMAD.WIDE.U32 R14, R23, R14, R8 ;  /* 0x0000000e170e7225 */ /* 0x000fc800078e0008 */
[----:B------:R-:W-:Y:S01]  /*2950*/  FFMA R25, R26, R155, R25 ;  /* 0x0000009b1a197223 */ /* 0x000fe20000000019 */
[----:B------:R-:W-:Y:S01]  /*2960*/  IMAD.IADD R9, R161, 0x1, R15 ;  /* 0x00000001a1097824 */ /* 0x000fe200078e020f */
[----:B------:R-:W-:-:S03]  /*2970*/  LEA R8, P3, R14, R12, 0x1 ;  /* 0x0000000c0e087211 */ /* 0x000fc600078608ff */
[----:B------:R-:W-:Y:S02]  /*2980*/  F2FP.F16.F32.PACK_AB R25, RZ, R25 ;  /* 0x00000019ff19723e */ /* 0x000fe400000000ff */
[----:B------:R-:W-:-:S03]  /*2990*/  LEA.HI.X R9, R14, R13, R9, 0x1, P3 ;  /* 0x0000000d0e097211 */ /* 0x000fc600018f0c09 */
[----:B------:R0:W-:Y:S01]  /*29a0*/  @P2 STG.E.U16 desc[UR36][R10.64], R25 ;  /* 0x000000190a002986 */ /* 0x0001e2000c101524 */
[----:B------:R-:W-:Y:S05]  /*29b0*/  @!P0 BRA `(.L_x_39) ;  /* 0x0000000000048947 */ /* 0x000fea0003800000 */
[----:B------:R2:W5:Y:S02]  /*29c0*/  LDG.E.LTC128B.U16 R24, desc[UR36][R8.64+0x2] ;  /* 0x0000022408187981 */ /* 0x000564000c1e1520 */
.L_x_39:
[----:B------:R-:W-:Y:S05]  /*29d0*/  BSYNC B1 ;  /* 0x0000000000017941 */ /* 0x000fea0003800000 */
.L_x_38:
[----:B-----5:R-:W-:Y:S01]  /*29e0*/  HADD2.F32 R13, -RZ, R24.H0_H0 ;  /* 0x20000018ff0d7230 */ /* 0x020fe20000004100 */
[----:B------:R-:W-:Y:S01]  /*29f0*/  ISETP.GT.AND P1, PT, R3, 0x8, PT ;  /* 0x000000080300780c */ /* 0x000fe20003f24270 */
[----:B------:R-:W-:Y:S03]  /*2a00*/  BSSY B1, `(.L_x_40) ;  /* 0x0000008000017945 */ /* 0x000fe60003800000 */
[----:B------:R-:W-:Y:S01]  /*2a10*/  FMUL R12, R13, R156 ;  /* 0x0000009c0d0c7220 */ /* 0x000fe20000400000 */
[----:B------:R-:W-:-:S03]  /*2a20*/  ISETP.GT.AND P2, PT, R0, RZ, P1 ;  /* 0x000000ff0000720c */ /* 0x000fc60000f44270 */
[----:B------:R-:W-:-:S05]  /*2a30*/  FFMA R12, R27, R155, R12 ;  /* 0x0000009b1b0c7223 */ /* 0x000fca000000000c */
[----:B------:R-:W-:-:S05]  /*2a40*/  F2FP.F16.F32.PACK_AB R12, RZ, R12 ;  /* 0x0000000cff0c723e */ /* 0x000fca00000000ff */
[----:B------:R3:W-:Y:S01]  /*2a50*/  @P0 STG.E.U16 desc[UR36][R10.64+0x2], R12 ;  /* 0x0000020c0a000986 */ /* 0x0007e2000c101524 */
[----:B------:R-:W-:Y:S05]  /*2a60*/  @!P2 BRA `(.L_x_41) ;  /* 0x000000000004a947 */ /* 0x000fea0003800000 */
[----:B------:R4:W5:Y:S02]  /*2a70*/  LDG.E.LTC128B.U16 R24, desc[UR36][R6.64+0x10] ;  /* 0x0000102406187981 */ /* 0x000964000c1e1520 */
.L_x_41:
[----:B------:R-:W-:Y:S05]  /*2a80*/  BSYNC B1 ;  /* 0x0000000000017941 */ /* 0x000fea0003800000 */
.L_x_40:
        /* <DEDUP_REMOVED lines=10> */
.L_x_43:
[----:B------:R-:W-:Y:S05]  /*2b30*/  BSYNC B1 ;  /* 0x0000000000017941 */ /* 0x000fea0003800000 */
.L_x_42:
[----:B0----5:R-:W-:Y:S01]  /*2b40*/  HADD2.F32 R13, -RZ, R24.H0_H0 ;  /* 0x20000018ff0d7230 */ /* 0x021fe20000004100 */
[----:B------:R-:W-:Y:S01]  /*2b50*/  ISETP.GT.AND P1, PT, R0, 0x8, P1 ;  /* 0x000000080000780c */ /* 0x000fe20000f24270 */
[----:B------:R-:W-:Y:S03]  /*2b60*/  BSSY B1, `(.L_x_44) ;  /* 0x0000007000017945 */ /* 0x000fe60003800000 */
[----:B---3--:R-:W-:-:S04]  /*2b70*/  FMUL R12, R13, R156 ;  /* 0x0000009c0d0c7220 */ /* 0x008fc80000400000 */
[----:B------:R-:W-:-:S05]  /*2b80*/  FFMA R12, R29, R155, R12 ;  /* 0x0000009b1d0c7223 */ /* 0x000fca000000000c */
[----:B------:R-:W-:-:S05]  /*2b90*/  F2FP.F16.F32.PACK_AB R12, RZ, R12 ;  /* 0x0000000cff0c723e */ /* 0x000fca00000000ff */
[----:B------:R0:W-:Y:S01]  /*2ba0*/  @P3 STG.E.U16 desc[UR36][R4.64+0x12], R12 ;  /* 0x0000120c04003986 */ /* 0x0001e2000c101524 */
[----:B------:R-:W-:Y:S05]  /*2bb0*/  @!P1 BRA `(.L_x_45) ;  /* 0x0000000000049947 */ /* 0x000fea0003800000 */
[----:B------:R3:W5:Y:S02]  /*2bc0*/  LDG.E.LTC128B.U16 R24, desc[UR36][R8.64+0x10] ;  /* 0x0000102408187981 */ /* 0x000764000c1e1520 */
.L_x_45:
[----:B------:R-:W-:Y:S05]  /*2bd0*/  BSYNC B1 ;  /* 0x0000000000017941 */ /* 0x000fea0003800000 */
.L_x_44:
[----:B-----5:R-:W-:Y:S01]  /*2be0*/  HADD2.F32 R13, -RZ, R24.H0_H0 ;  /* 0x20000018ff0d7230 */ /* 0x020fe20000004100 */
[----:B------:R-:W-:Y:S01]  /*2bf0*/  ISETP.GT.AND P0, PT, R0, 0x8, P0 ;  /* 0x000000080000780c */ /* 0x000fe20000704270 */
[----:B------:R-:W-:Y:S03]  /*2c00*/  BSSY B1, `(.L_x_46) ;  /* 0x0000007000017945 */ /* 0x000fe60003800000 */
[----:B------:R-:W-:-:S04]  /*2c10*/  FMUL R13, R13, R156 ;  /* 0x0000009c0d0d7220 */ /* 0x000fc80000400000 */
[----:B------:R-:W-:-:S05]  /*2c20*/  FFMA R13, R30, R155, R13 ;  /* 0x0000009b1e0d7223 */ /* 0x000fca000000000d */
[----:B------:R-:W-:-:S05]  /*2c30*/  F2FP.F16.F32.PACK_AB R13, RZ, R13 ;  /* 0x0000000dff0d723e */ /* 0x000fca00000000ff */
[----:B------:R0:W-:Y:S01]  /*2c40*/  @P1 STG.E.U16 desc[UR36][R10.64+0x10], R13 ;  /* 0x0000100d0a001986 */ /* 0x0001e2000c101524 */
[----:B------:R-:W-:Y:S05]  /*2c50*/  @!P0 BRA `(.L_x_47) ;  /* 0x0000000000048947 */ /* 0x000fea0003800000 */
[----:B------:R0:W5:Y:S02]  /*2c60*/  LDG.E.LTC128B.U16 R24, desc[UR36][R8.64+0x12] ;  /* 0x0000122408187981 */ /* 0x000164000c1e1520 */
.L_x_47:
[----:B------:R-:W-:Y:S05]  /*2c70*/  BSYNC B1 ;  /* 0x0000000000017941 */ /* 0x000fea0003800000 */
.L_x_46:
[----:B0----5:R-:W-:Y:S01]  /*2c80*/  HADD2.F32 R13, -RZ, R24.H0_H0 ;  /* 0x20000018ff0d7230 */ /* 0x021fe20000004100 */
        /* <DEDUP_REMOVED lines=9> */
.L_x_49:
[----:B------:R-:W-:Y:S05]  /*2d20*/  BSYNC B1 ;  /* 0x0000000000017941 */ /* 0x000fea0003800000 */
.L_x_48:
        /* <DEDUP_REMOVED lines=10> */
.L_x_51:
[----:B------:R-:W-:Y:S05]  /*2dd0*/  BSYNC B1 ;  /* 0x0000000000017941 */ /* 0x000fea0003800000 */
.L_x_50:
[----:B0----5:R-:W-:Y:S01]  /*2de0*/  HADD2.F32 R13, -RZ, R24.H0_H0 ;  /* 0x20000018ff0d7230 */ /* 0x021fe20000004100 */
        /* <DEDUP_REMOVED lines=8> */
.L_x_53:
[----:B------:R-:W-:Y:S05]  /*2e70*/  BSYNC B1 ;  /* 0x0000000000017941 */ /* 0x000fea0003800000 */
.L_x_52:
        /* <DEDUP_REMOVED lines=9> */
.L_x_55:
[----:B------:R-:W-:Y:S05]  /*2f10*/  BSYNC B1 ;  /* 0x0000000000017941 */ /* 0x000fea0003800000 */
.L_x_54:
        /* <DEDUP_REMOVED lines=10> */
.L_x_57:
[----:B------:R-:W-:Y:S05]  /*2fc0*/  BSYNC B1 ;  /* 0x0000000000017941 */ /* 0x000fea0003800000 */
.L_x_56:
        /* <DEDUP_REMOVED lines=10> */
.L_x_59:
[----:B------:R-:W-:Y:S05]  /*3070*/  BSYNC B1 ;  /* 0x0000000000017941 */ /* 0x000fea0003800000 */
.L_x_58:
        /* <DEDUP_REMOVED lines=9> */
.L_x_61:
[----:B------:R-:W-:Y:S05]  /*3110*/  BSYNC B1 ;  /* 0x0000000000017941 */ /* 0x000fea0003800000 */
.L_x_60:
        /* <DEDUP_REMOVED lines=9> */
.L_x_63:
[----:B------:R-:W-:Y:S05]  /*31b0*/  BSYNC B1 ;  /* 0x0000000000017941 */ /* 0x000fea0003800000 */
.L_x_62:
        /* <DEDUP_REMOVED lines=10> */
.L_x_65:
[----:B------:R-:W-:Y:S05]  /*3260*/  BSYNC B1 ;  /* 0x0000000000017941 */ /* 0x000fea0003800000 */
.L_x_64:
        /* <DEDUP_REMOVED lines=10> */
.L_x_67:
[----:B------:R-:W-:Y:S05]  /*3310*/  BSYNC B1 ;  /* 0x0000000000017941 */ /* 0x000fea0003800000 */
.L_x_66:
        /* <DEDUP_REMOVED lines=9> */
.L_x_69:
[----:B------:R-:W-:Y:S05]  /*33b0*/  BSYNC B1 ;  /* 0x0000000000017941 */ /* 0x000fea0003800000 */
.L_x_68:
        /* <DEDUP_REMOVED lines=9> */
.L_x_71:
[----:B------:R-:W-:Y:S05]  /*3450*/  BSYNC B1 ;  /* 0x0000000000017941 */ /* 0x000fea0003800000 */
.L_x_70:
        /* <DEDUP_REMOVED lines=10> */
.L_x_73:
[----:B------:R-:W-:Y:S05]  /*3500*/  BSYNC B1 ;  /* 0x0000000000017941 */ /* 0x000fea0003800000 */
.L_x_72:
        /* <DEDUP_REMOVED lines=10> */
.L_x_75:
[----:B------:R-:W-:Y:S05]  /*35b0*/  BSYNC B1 ;  /* 0x0000000000017941 */ /* 0x000fea0003800000 */
.L_x_74:
        /* <DEDUP_REMOVED lines=9> */
.L_x_77:
[----:B------:R-:W-:Y:S05]  /*3650*/  BSYNC B1 ;  /* 0x0000000000017941 */ /* 0x000fea0003800000 */
.L_x_76:
        /* <DEDUP_REMOVED lines=9> */
.L_x_79:
[----:B------:R-:W-:Y:S05]  /*36f0*/  BSYNC B1 ;  /* 0x0000000000017941 */ /* 0x000fea0003800000 */
.L_x_78:
        /* <DEDUP_REMOVED lines=10> */
.L_x_81:
[----:B------:R-:W-:Y:S05]  /*37a0*/  BSYNC B1 ;  /* 0x0000000000017941 */ /* 0x000fea0003800000 */
.L_x_80:
        /* <DEDUP_REMOVED lines=10> */
.L_x_83:
[----:B------:R-:W-:Y:S05]  /*3850*/  BSYNC B1 ;  /* 0x0000000000017941 */ /* 0x000fea0003800000 */
.L_x_82:
        /* <DEDUP_REMOVED lines=9> */
.L_x_85:
[----:B------:R-:W-:Y:S05]  /*38f0*/  BSYNC B1 ;  /* 0x0000000000017941 */ /* 0x000fea0003800000 */
.L_x_84:
        /* <DEDUP_REMOVED lines=9> */
.L_x_87:
[----:B------:R-:W-:Y:S05]  /*3990*/  BSYNC B1 ;  /* 0x0000000000017941 */ /* 0x000fea0003800000 */
.L_x_86:
        /* <DEDUP_REMOVED lines=10> */
.L_x_89:
[----:B------:R-:W-:Y:S05]  /*3a40*/  BSYNC B1 ;  /* 0x0000000000017941 */ /* 0x000fea0003800000 */
.L_x_88:
        /* <DEDUP_REMOVED lines=10> */
.L_x_91:
[----:B------:R-:W-:Y:S05]  /*3af0*/  BSYNC B1 ;  /* 0x0000000000017941 */ /* 0x000fea0003800000 */
.L_x_90:
        /* <DEDUP_REMOVED lines=9> */
.L_x_93:
[----:B------:R-:W-:Y:S05]  /*3b90*/  BSYNC B1 ;  /* 0x0000000000017941 */ /* 0x000fea0003800000 */
.L_x_92:
        /* <DEDUP_REMOVED lines=9> */
.L_x_95:
[----:B------:R-:W-:Y:S05]  /*3c30*/  BSYNC B1 ;  /* 0x0000000000017941 */ /* 0x000fea0003800000 */
.L_x_94:
        /* <DEDUP_REMOVED lines=10> */
.L_x_97:
[----:B------:R-:W-:Y:S05]  /*3ce0*/  BSYNC B1 ;  /* 0x0000000000017941 */ /* 0x000fea0003800000 */
.L_x_96:
        /* <DEDUP_REMOVED lines=10> */
.L_x_99:
[----:B------:R-:W-:Y:S05]  /*3d90*/  BSYNC B1 ;  /* 0x0000000000017941 */ /* 0x000fea0003800000 */
.L_x_98:
        /* <DEDUP_REMOVED lines=9> */
.L_x_101:
[----:B------:R-:W-:Y:S05]  /*3e30*/  BSYNC B1 ;  /* 0x0000000000017941 */ /* 0x000fea0003800000 */
.L_x_100:
        /* <DEDUP_REMOVED lines=9> */
.L_x_103:
[----:B------:R-:W-:Y:S05]  /*3ed0*/  BSYNC B1 ;  /* 0x0000000000017941 */ /* 0x000fea0003800000 */
.L_x_102:
        /* <DEDUP_REMOVED lines=10> */
.L_x_105:
[----:B------:R-:W-:Y:S05]  /*3f80*/  BSYNC B1 ;  /* 0x0000000000017941 */ /* 0x000fea0003800000 */
.L_x_104:
        /* <DEDUP_REMOVED lines=10> */
.L_x_107:
[----:B------:R-:W-:Y:S05]  /*4030*/  BSYNC B1 ;  /* 0x0000000000017941 */ /* 0x000fea0003800000 */
.L_x_106:
        /* <DEDUP_REMOVED lines=9> */
.L_x_109:
[----:B------:R-:W-:Y:S05]  /*40d0*/  BSYNC B1 ;  /* 0x0000000000017941 */ /* 0x000fea0003800000 */
.L_x_108:
        /* <DEDUP_REMOVED lines=9> */
.L_x_111:
[----:B------:R-:W-:Y:S05]  /*4170*/  BSYNC B1 ;  /* 0x0000000000017941 */ /* 0x000fea0003800000 */
.L_x_110:
        /* <DEDUP_REMOVED lines=10> */
.L_x_113:
[----:B------:R-:W-:Y:S05]  /*4220*/  BSYNC B1 ;  /* 0x0000000000017941 */ /* 0x000fea0003800000 */
.L_x_112:
        /* <DEDUP_REMOVED lines=10> */
.L_x_115:
[----:B------:R-:W-:Y:S05]  /*42d0*/  BSYNC B1 ;  /* 0x0000000000017941 */ /* 0x000fea0003800000 */
.L_x_114:
        /* <DEDUP_REMOVED lines=9> */
.L_x_117:
[----:B------:R-:W-:Y:S05]  /*4370*/  BSYNC B1 ;  /* 0x0000000000017941 */ /* 0x000fea0003800000 */
.L_x_116:
        /* <DEDUP_REMOVED lines=9> */
.L_x_119:
[----:B------:R-:W-:Y:S05]  /*4410*/  BSYNC B1 ;  /* 0x0000000000017941 */ /* 0x000fea0003800000 */
.L_x_118:
        /* <DEDUP_REMOVED lines=10> */
.L_x_121:
[----:B------:R-:W-:Y:S05]  /*44c0*/  BSYNC B1 ;  /* 0x0000000000017941 */ /* 0x000fea0003800000 */
.L_x_120:
        /* <DEDUP_REMOVED lines=10> */
.L_x_123:
[----:B------:R-:W-:Y:S05]  /*4570*/  BSYNC B1 ;  /* 0x0000000000017941 */ /* 0x000fea0003800000 */
.L_x_122:
        /* <DEDUP_REMOVED lines=9> */
.L_x_125:
[----:B------:R-:W-:Y:S05]  /*4610*/  BSYNC B1 ;  /* 0x0000000000017941 */ /* 0x000fea0003800000 */
.L_x_124:
        /* <DEDUP_REMOVED lines=9> */
.L_x_127:
[----:B------:R-:W-:Y:S05]  /*46b0*/  BSYNC B1 ;  /* 0x0000000000017941 */ /* 0x000fea0003800000 */
.L_x_126:
        /* <DEDUP_REMOVED lines=10> */
.L_x_129:
[----:B------:R-:W-:Y:S05]  /*4760*/  BSYNC B1 ;  /* 0x0000000000017941 */ /* 0x000fea0003800000 */
.L_x_128:
        /* <DEDUP_REMOVED lines=10> */
.L_x_131:
[----:B------:R-:W-:Y:S05]  /*4810*/  BSYNC B1 ;  /* 0x0000000000017941 */ /* 0x000fea0003800000 */
.L_x_130:
        /* <DEDUP_REMOVED lines=9> */
.L_x_133:
[----:B------:R-:W-:Y:S05]  /*48b0*/  BSYNC B1 ;  /* 0x0000000000017941 */ /* 0x000fea0003800000 */
.L_x_132:
        /* <DEDUP_REMOVED lines=9> */
.L_x_135:
[----:B------:R-:W-:Y:S05]  /*4950*/  BSYNC B1 ;  /* 0x0000000000017941 */ /* 0x000fea0003800000 */
.L_x_134:
        /* <DEDUP_REMOVED lines=10> */
.L_x_137:
[----:B------:R-:W-:Y:S05]  /*4a00*/  BSYNC B1 ;  /* 0x0000000000017941 */ /* 0x000fea0003800000 */
.L_x_136:
        /* <DEDUP_REMOVED lines=10> */
.L_x_139:
[----:B------:R-:W-:Y:S05]  /*4ab0*/  BSYNC B1 ;  /* 0x0000000000017941 */ /* 0x000fea0003800000 */
.L_x_138:
        /* <DEDUP_REMOVED lines=9> */
.L_x_141:
[----:B------:R-:W-:Y:S05]  /*4b50*/  BSYNC B1 ;  /* 0x0000000000017941 */ /* 0x000fea0003800000 */
.L_x_140:
        /* <DEDUP_REMOVED lines=9> */
.L_x_143:
[----:B------:R-:W-:Y:S05]  /*4bf0*/  BSYNC B1 ;  /* 0x0000000000017941 */ /* 0x000fea0003800000 */
.L_x_142:
        /* <DEDUP_REMOVED lines=10> */
.L_x_145:
[----:B------:R-:W-:Y:S05]  /*4ca0*/  BSYNC B1 ;  /* 0x0000000000017941 */ /* 0x000fea0003800000 */
.L_x_144:
        /* <DEDUP_REMOVED lines=10> */
.L_x_147:
[----:B------:R-:W-:Y:S05]  /*4d50*/  BSYNC B1 ;  /* 0x0000000000017941 */ /* 0x000fea0003800000 */
.L_x_146:
        /* <DEDUP_REMOVED lines=9> */
.L_x_149:
[----:B------:R-:W-:Y:S05]  /*4df0*/  BSYNC B1 ;  /* 0x0000000000017941 */ /* 0x000fea0003800000 */
.L_x_148:
        /* <DEDUP_REMOVED lines=9> */
.L_x_151:
[----:B------:R-:W-:Y:S05]  /*4e90*/  BSYNC B1 ;  /* 0x0000000000017941 */ /* 0x000fea0003800000 */
.L_x_150:
        /* <DEDUP_REMOVED lines=10> */
.L_x_153:
[----:B------:R-:W-:Y:S05]  /*4f40*/  BSYNC B1 ;  /* 0x0000000000017941 */ /* 0x000fea0003800000 */
.L_x_152:
        /* <DEDUP_REMOVED lines=10> */
.L_x_155:
[----:B------:R-:W-:Y:S05]  /*4ff0*/  BSYNC B1 ;  /* 0x0000000000017941 */ /* 0x000fea0003800000 */
.L_x_154:
        /* <DEDUP_REMOVED lines=9> */
.L_x_157:
[----:B------:R-:W-:Y:S05]  /*5090*/  BSYNC B1 ;  /* 0x0000000000017941 */ /* 0x000fea0003800000 */
.L_x_156:
        /* <DEDUP_REMOVED lines=9> */
.L_x_159:
[----:B------:R-:W-:Y:S05]  /*5130*/  BSYNC B1 ;  /* 0x0000000000017941 */ /* 0x000fea0003800000 */
.L_x_158:
        /* <DEDUP_REMOVED lines=10> */
.L_x_161:
[----:B------:R-:W-:Y:S05]  /*51e0*/  BSYNC B1 ;  /* 0x0000000000017941 */ /* 0x000fea0003800000 */
.L_x_160:
        /* <DEDUP_REMOVED lines=10> */
.L_x_163:
[----:B------:R-:W-:Y:S05]  /*5290*/  BSYNC B1 ;  /* 0x0000000000017941 */ /* 0x000fea0003800000 */
.L_x_162:
        /* <DEDUP_REMOVED lines=9> */
.L_x_165:
[----:B------:R-:W-:Y:S05]  /*5330*/  BSYNC B1 ;  /* 0x0000000000017941 */ /* 0x000fea0003800000 */
.L_x_164:
        /* <DEDUP_REMOVED lines=9> */
.L_x_167:
[----:B------:R-:W-:Y:S05]  /*53d0*/  BSYNC B1 ;  /* 0x0000000000017941 */ /* 0x000fea0003800000 */
.L_x_166:
        /* <DEDUP_REMOVED lines=10> */
.L_x_169:
[----:B------:R-:W-:Y:S05]  /*5480*/  BSYNC B1 ;  /* 0x0000000000017941 */ /* 0x000fea0003800000 */
.L_x_168:
        /* <DEDUP_REMOVED lines=10> */
.L_x_171:
[----:B------:R-:W-:Y:S05]  /*5530*/  BSYNC B1 ;  /* 0x0000000000017941 */ /* 0x000fea0003800000 */
.L_x_170:
        /* <DEDUP_REMOVED lines=9> */
.L_x_173:
[----:B------:R-:W-:Y:S05]  /*55d0*/  BSYNC B1 ;  /* 0x0000000000017941 */ /* 0x000fea0003800000 */
.L_x_172:
        /* <DEDUP_REMOVED lines=9> */
.L_x_175:
[----:B------:R-:W-:Y:S05]  /*5670*/  BSYNC B1 ;  /* 0x0000000000017941 */ /* 0x000fea0003800000 */
.L_x_174:
        /* <DEDUP_REMOVED lines=10> */
.L_x_177:
[----:B------:R-:W-:Y:S05]  /*5720*/  BSYNC B1 ;  /* 0x0000000000017941 */ /* 0x000fea0003800000 */
.L_x_176:
        /* <DEDUP_REMOVED lines=10> */
.L_x_179:
[----:B------:R-:W-:Y:S05]  /*57d0*/  BSYNC B1 ;  /* 0x0000000000017941 */ /* 0x000fea0003800000 */
.L_x_178:
        /* <DEDUP_REMOVED lines=9> */
.L_x_181:
[----:B------:R-:W-:Y:S05]  /*5870*/  BSYNC B1 ;  /* 0x0000000000017941 */ /* 0x000fea0003800000 */
.L_x_180:
        /* <DEDUP_REMOVED lines=9> */
.L_x_183:
[----:B------:R-:W-:Y:S05]  /*5910*/  BSYNC B1 ;  /* 0x0000000000017941 */ /* 0x000fea0003800000 */
.L_x_182:
        /* <DEDUP_REMOVED lines=10> */
.L_x_185:
[----:B------:R-:W-:Y:S05]  /*59c0*/  BSYNC B1 ;  /* 0x0000000000017941 */ /* 0x000fea0003800000 */
.L_x_184:
        /* <DEDUP_REMOVED lines=10> */
.L_x_187:
[----:B------:R-:W-:Y:S05]  /*5a70*/  BSYNC B1 ;  /* 0x0000000000017941 */ /* 0x000fea0003800000 */
.L_x_186:
        /* <DEDUP_REMOVED lines=9> */
.L_x_189:
[----:B------:R-:W-:Y:S05]  /*5b10*/  BSYNC B1 ;  /* 0x0000000000017941 */ /* 0x000fea0003800000 */
.L_x_188:
        /* <DEDUP_REMOVED lines=9> */
.L_x_191:
[----:B------:R-:W-:Y:S05]  /*5bb0*/  BSYNC B1 ;  /* 0x0000000000017941 */ /* 0x000fea0003800000 */
.L_x_190:
        /* <DEDUP_REMOVED lines=10> */
.L_x_193:
[----:B------:R-:W-:Y:S05]  /*5c60*/  BSYNC B1 ;  /* 0x0000000000017941 */ /* 0x000fea0003800000 */
.L_x_192:
        /* <DEDUP_REMOVED lines=10> */
.L_x_195:
[----:B------:R-:W-:Y:S05]  /*5d10*/  BSYNC B1 ;  /* 0x0000000000017941 */ /* 0x000fea0003800000 */
.L_x_194:
        /* <DEDUP_REMOVED lines=9> */
.L_x_197:
[----:B------:R-:W-:Y:S05]  /*5db0*/  BSYNC B1 ;  /* 0x0000000000017941 */ /* 0x000fea0003800000 */
.L_x_196:
        /* <DEDUP_REMOVED lines=9> */
.L_x_199:
[----:B------:R-:W-:Y:S05]  /*5e50*/  BSYNC B1 ;  /* 0x0000000000017941 */ /* 0x000fea0003800000 */
.L_x_198:
        /* <DEDUP_REMOVED lines=10> */
.L_x_201:
[----:B------:R-:W-:Y:S05]  /*5f00*/  BSYNC B1 ;  /* 0x0000000000017941 */ /* 0x000fea0003800000 */
.L_x_200:
        /* <DEDUP_REMOVED lines=10> */
.L_x_203:
[----:B------:R-:W-:Y:S05]  /*5fb0*/  BSYNC B1 ;  /* 0x0000000000017941 */ /* 0x000fea0003800000 */
.L_x_202:
        /* <DEDUP_REMOVED lines=9> */
.L_x_205:
[----:B------:R-:W-:Y:S05]  /*6050*/  BSYNC B1 ;  /* 0x0000000000017941 */ /* 0x000fea0003800000 */
.L_x_204:
        /* <DEDUP_REMOVED lines=9> */
.L_x_207:
[----:B------:R-:W-:Y:S05]  /*60f0*/  BSYNC B1 ;  /* 0x0000000000017941 */ /* 0x000fea0003800000 */
.L_x_206:
        /* <DEDUP_REMOVED lines=10> */
.L_x_209:
[----:B------:R-:W-:Y:S05]  /*61a0*/  BSYNC B1 ;  /* 0x0000000000017941 */ /* 0x000fea0003800000 */
.L_x_208:
        /* <DEDUP_REMOVED lines=10> */
.L_x_211:
[----:B------:R-:W-:Y:S05]  /*6250*/  BSYNC B1 ;  /* 0x0000000000017941 */ /* 0x000fea0003800000 */
.L_x_210:
        /* <DEDUP_REMOVED lines=9> */
.L_x_213:
[----:B------:R-:W-:Y:S05]  /*62f0*/  BSYNC B1 ;  /* 0x0000000000017941 */ /* 0x000fea0003800000 */
.L_x_212:
        /* <DEDUP_REMOVED lines=9> */
.L_x_215:
[----:B------:R-:W-:Y:S05]  /*6390*/  BSYNC B1 ;  /* 0x0000000000017941 */ /* 0x000fea0003800000 */
.L_x_214:
        /* <DEDUP_REMOVED lines=10> */
.L_x_217:
[----:B------:R-:W-:Y:S05]  /*6440*/  BSYNC B1 ;  /* 0x0000000000017941 */ /* 0x000fea0003800000 */
.L_x_216:
        /* <DEDUP_REMOVED lines=10> */
.L_x_219:
[----:B------:R-:W-:Y:S05]  /*64f0*/  BSYNC B1 ;  /* 0x0000000000017941 */ /* 0x000fea0003800000 */
.L_x_218:
        /* <DEDUP_REMOVED lines=9> */
.L_x_221:
[----:B------:R-:W-:Y:S05]  /*6590*/  BSYNC B1 ;  /* 0x0000000000017941 */ /* 0x000fea0003800000 */
.L_x_220:
        /* <DEDUP_REMOVED lines=9> */
.L_x_223:
[----:B------:R-:W-:Y:S05]  /*6630*/  BSYNC B1 ;  /* 0x0000000000017941 */ /* 0x000fea0003800000 */
.L_x_222:
        /* <DEDUP_REMOVED lines=10> */
.L_x_225:
[----:B------:R-:W-:Y:S05]  /*66e0*/  BSYNC B1 ;  /* 0x0000000000017941 */ /* 0x000fea0003800000 */
.L_x_224:
        /* <DEDUP_REMOVED lines=10> */
.L_x_227:
[----:B------:R-:W-:Y:S05]  /*6790*/  BSYNC B1 ;  /* 0x0000000000017941 */ /* 0x000fea0003800000 */
.L_x_226:
        /* <DEDUP_REMOVED lines=9> */
.L_x_229:
[----:B------:R-:W-:Y:S05]  /*6830*/  BSYNC B1 ;  /* 0x0000000000017941 */ /* 0x000fea0003800000 */
.L_x_228:
        /* <DEDUP_REMOVED lines=9> */
.L_x_231:
[----:B------:R-:W-:Y:S05]  /*68d0*/  BSYNC B1 ;  /* 0x0000000000017941 */ /* 0x000fea0003800000 */
.L_x_230:
        /* <DEDUP_REMOVED lines=10> */
.L_x_233:
[----:B------:R-:W-:Y:S05]  /*6980*/  BSYNC B1 ;  /* 0x0000000000017941 */ /* 0x000fea0003800000 */
.L_x_232:
        /* <DEDUP_REMOVED lines=10> */
.L_x_235:
[----:B------:R-:W-:Y:S05]  /*6a30*/  BSYNC B1 ;  /* 0x0000000000017941 */ /* 0x000fea0003800000 */
.L_x_234:
        /* <DEDUP_REMOVED lines=9> */
.L_x_237:
[----:B------:R-:W-:Y:S05]  /*6ad0*/  BSYNC B1 ;  /* 0x0000000000017941 */ /* 0x000fea0003800000 */
.L_x_236:
        /* <DEDUP_REMOVED lines=9> */
.L_x_239:
[----:B------:R-:W-:Y:S05]  /*6b70*/  BSYNC B1 ;  /* 0x0000000000017941 */ /* 0x000fea0003800000 */
.L_x_238:
        /* <DEDUP_REMOVED lines=10> */
.L_x_241:
[----:B------:R-:W-:Y:S05]  /*6c20*/  BSYNC B1 ;  /* 0x0000000000017941 */ /* 0x000fea0003800000 */
.L_x_240:
        /* <DEDUP_REMOVED lines=10> */
.L_x_243:
[----:B------:R-:W-:Y:S05]  /*6cd0*/  BSYNC B1 ;  /* 0x0000000000017941 */ /* 0x000fea0003800000 */
.L_x_242:
        /* <DEDUP_REMOVED lines=9> */
.L_x_245:
[----:B------:R-:W-:Y:S05]  /*6d70*/  BSYNC B1 ;  /* 0x0000000000017941 */ /* 0x000fea0003800000 */
.L_x_244:
        /* <DEDUP_REMOVED lines=9> */
.L_x_247:
[----:B------:R-:W-:Y:S05]  /*6e10*/  BSYNC B1 ;  /* 0x0000000000017941 */ /* 0x000fea0003800000 */
.L_x_246:
        /* <DEDUP_REMOVED lines=10> */
.L_x_249:
[----:B------:R-:W-:Y:S05]  /*6ec0*/  BSYNC B1 ;  /* 0x0000000000017941 */ /* 0x000fea0003800000 */
.L_x_248:
        /* <DEDUP_REMOVED lines=10> */
.L_x_251:
[----:B------:R-:W-:Y:S05]  /*6f70*/  BSYNC B1 ;  /* 0x0000000000017941 */ /* 0x000fea0003800000 */
.L_x_250:
        /* <DEDUP_REMOVED lines=9> */
.L_x_253:
[----:B------:R-:W-:Y:S05]  /*7010*/  BSYNC B1 ;  /* 0x0000000000017941 */ /* 0x000fea0003800000 */
.L_x_252:
        /* <DEDUP_REMOVED lines=9> */
.L_x_255:
[----:B------:R-:W-:Y:S05]  /*70b0*/  BSYNC B1 ;  /* 0x0000000000017941 */ /* 0x000fea0003800000 */
.L_x_254:
        /* <DEDUP_REMOVED lines=10> */
.L_x_257:
[----:B------:R-:W-:Y:S05]  /*7160*/  BSYNC B1 ;  /* 0x0000000000017941 */ /* 0x000fea0003800000 */
.L_x_256:
        /* <DEDUP_REMOVED lines=10> */
.L_x_259:
[----:B------:R-:W-:Y:S05]  /*7210*/  BSYNC B1 ;  /* 0x0000000000017941 */ /* 0x000fea0003800000 */
.L_x_258:
        /* <DEDUP_REMOVED lines=9> */
.L_x_261:
[----:B------:R-:W-:Y:S05]  /*72b0*/  BSYNC B1 ;  /* 0x0000000000017941 */ /* 0x000fea0003800000 */
.L_x_260:
        /* <DEDUP_REMOVED lines=9> */
.L_x_263:
[----:B------:R-:W-:Y:S05]  /*7350*/  BSYNC B1 ;  /* 0x0000000000017941 */ /* 0x000fea0003800000 */
.L_x_262:
        /* <DEDUP_REMOVED lines=10> */
.L_x_265:
[----:B------:R-:W-:Y:S05]  /*7400*/  BSYNC B1 ;  /* 0x0000000000017941 */ /* 0x000fea0003800000 */
.L_x_264:
        /* <DEDUP_REMOVED lines=10> */
.L_x_267:
[----:B------:R-:W-:Y:S05]  /*74b0*/  BSYNC B1 ;  /* 0x0000000000017941 */ /* 0x000fea0003800000 */
.L_x_266:
        /* <DEDUP_REMOVED lines=9> */
.L_x_269:
[----:B------:R-:W-:Y:S05]  /*7550*/  BSYNC B1 ;  /* 0x0000000000017941 */ /* 0x000fea0003800000 */
.L_x_268:
        /* <DEDUP_REMOVED lines=9> */
.L_x_271:
[----:B------:R-:W-:Y:S05]  /*75f0*/  BSYNC B1 ;  /* 0x0000000000017941 */ /* 0x000fea0003800000 */
.L_x_270:
        /* <DEDUP_REMOVED lines=10> */
.L_x_273:
[----:B------:R-:W-:Y:S05]  /*76a0*/  BSYNC B1 ;  /* 0x0000000000017941 */ /* 0x000fea0003800000 */
.L_x_272:
        /* <DEDUP_REMOVED lines=10> */
.L_x_275:
[----:B------:R-:W-:Y:S05]  /*7750*/  BSYNC B1 ;  /* 0x0000000000017941 */ /* 0x000fea0003800000 */
.L_x_274:
        /* <DEDUP_REMOVED lines=9> */
.L_x_277:
[----:B------:R-:W-:Y:S05]  /*77f0*/  BSYNC B1 ;  /* 0x0000000000017941 */ /* 0x000fea0003800000 */
.L_x_276:
        /* <DEDUP_REMOVED lines=9> */
.L_x_279:
[----:B------:R-:W-:Y:S05]  /*7890*/  BSYNC B1 ;  /* 0x0000000000017941 */ /* 0x000fea0003800000 */
.L_x_278:
        /* <DEDUP_REMOVED lines=10> */
.L_x_281:
[----:B------:R-:W-:Y:S05]  /*7940*/  BSYNC B1 ;  /* 0x0000000000017941 */ /* 0x000fea0003800000 */
.L_x_280:
        /* <DEDUP_REMOVED lines=10> */
.L_x_283:
[----:B------:R-:W-:Y:S05]  /*79f0*/  BSYNC B1 ;  /* 0x0000000000017941 */ /* 0x000fea0003800000 */
.L_x_282:
[----:B-----5:R-:W-:Y:S01]  /*7a00*/  HADD2.F32 R3, -RZ, R24.H0_H0 ;  /* 0x20000018ff037230 */ /* 0x020fe20000004100 */
[----:B------:R-:W-:Y:S01]  /*7a10*/  ISETP.GT.AND P1, PT, R0, 0x8, P1 ;  /* 0x000000080000780c */ /* 0x000fe20000f24270 */
[----:B------:R-:W-:Y:S03]  /*7a20*/  BSSY B1, `(.L_x_284) ;  /* 0x0000007000017945 */ /* 0x000fe60003800000 */
[----:B01--4-:R-:W-:-:S04]  /*7a30*/  FMUL R6, R3, R156 ;  /* 0x0000009c03067220 */ /* 0x013fc80000400000 */
[----:B------:R-:W-:-:S05]  /*7a40*/  FFMA R6, R149, R155, R6 ;  /* 0x0000009b95067223 */ /* 0x000fca0000000006 */
[----:B------:R-:W-:-:S05]  /*7a50*/  F2FP.F16.F32.PACK_AB R6, RZ, R6 ;  /* 0x00000006ff06723e */ /* 0x000fca00000000ff */
[----:B------:R0:W-:Y:S01]  /*7a60*/  @P3 STG.E.U16 desc[UR36][R4.64+0x1f2], R6 ;  /* 0x0001f20604003986 */ /* 0x0001e2000c101524 */
[----:B------:R-:W-:Y:S05]  /*7a70*/  @!P1 BRA `(.L_x_285) ;  /* 0x0000000000049947 */ /* 0x000fea0003800000 */
[----:B------:R1:W5:Y:S02]  /*7a80*/  LDG.E.LTC128B.U16 R24, desc[UR36][R8.64+0x1f0] ;  /* 0x0001f02408187981 */ /* 0x000364000c1e1520 */
.L_x_285:
[----:B------:R-:W-:Y:S05]  /*7a90*/  BSYNC B1 ;  /* 0x0000000000017941 */ /* 0x000fea0003800000 */
.L_x_284:
[----:B-----5:R-:W-:Y:S01]  /*7aa0*/  HADD2.F32 R3, -RZ, R24.H0_H0 ;  /* 0x20000018ff037230 */ /* 0x020fe20000004100 */
[----:B------:R-:W-:Y:S01]  /*7ab0*/  ISETP.GT.AND P0, PT, R0, 0x8, P0 ;  /* 0x000000080000780c */ /* 0x000fe20000704270 */
[----:B0-----:R-:W-:Y:S01]  /*7ac0*/  @P1 IMAD.MOV.U32 R4, RZ, RZ, R10 ;  /* 0x000000ffff041224 */ /* 0x001fe200078e000a */
[----:B------:R-:W-:Y:S01]  /*7ad0*/  BSSY B1, `(.L_x_286) ;  /* 0x0000008000017945 */ /* 0x000fe20003800000 */
[----:B------:R-:W-:Y:S02]  /*7ae0*/  @P1 IMAD.MOV.U32 R5, RZ, RZ, R11 ;  /* 0x000000ffff051224 */ /* 0x000fe400078e000b */
[----:B------:R-:W-:-:S04]  /*7af0*/  FMUL R3, R3, R156 ;  /* 0x0000009c03037220 */ /* 0x000fc80000400000 */
[----:B------:R-:W-:-:S05]  /*7b00*/  FFMA R3, R150, R155, R3 ;  /* 0x0000009b96037223 */ /* 0x000fca0000000003 */
[----:B------:R-:W-:-:S05]  /*7b10*/  F2FP.F16.F32.PACK_AB R3, RZ, R3 ;  /* 0x00000003ff03723e */ /* 0x000fca00000000ff */
[----:B------:R0:W-:Y:S01]  /*7b20*/  @P1 STG.E.U16 desc[UR36][R4.64+0x1f0], R3 ;  /* 0x0001f00304001986 */ /* 0x0001e2000c101524 */
[----:B------:R-:W-:Y:S05]  /*7b30*/  @!P0 BRA `(.L_x_287) ;  /* 0x0000000000048947 */ /* 0x000fea0003800000 */
[----:B------:R4:W5:Y:S02]  /*7b40*/  LDG.E.LTC128B.U16 R24, desc[UR36][R8.64+0x1f2] ;  /* 0x0001f22408187981 */ /* 0x000964000c1e1520 */
.L_x_287:
[----:B------:R-:W-:Y:S05]  /*7b50*/  BSYNC B1 ;  /* 0x0000000000017941 */ /* 0x000fea0003800000 */
.L_x_286:
[----:B------:R-:W-:Y:S05]  /*7b60*/  @!P0 BRA `(.L_x_288) ;  /* 0x0000002400308947 */ /* 0x000fea0003800000 */
[----:B0----5:R-:W-:-:S05]  /*7b70*/  HADD2.F32 R3, -RZ, R24.H0_H0 ;  /* 0x20000018ff037230 */ /* 0x021fca0000004100 */
[----:B------:R-:W-:-:S04]  /*7b80*/  FMUL R0, R3, R156 ;  /* 0x0000009c03007220 */ /* 0x000fc80000400000 */
[----:B------:R-:W-:-:S05]  /*7b90*/  FFMA R0, R151, R155, R0 ;  /* 0x0000009b97007223 */ /* 0x000fca0000000000 */
[----:B------:R-:W-:-:S05]  /*7ba0*/  F2FP.F16.F32.PACK_AB R0, RZ, R0 ;  /* 0x00000000ff00723e */ /* 0x000fca00000000ff */
[----:B------:R0:W-:Y:S01]  /*7bb0*/  STG.E.U16 desc[UR36][R10.64+0x1f2], R0 ;  /* 0x0001f2000a007986 */ /* 0x0001e2000c101524 */
[----:B------:R-:W-:Y:S05]  /*7bc0*/  BRA `(.L_x_288) ;  /* 0x0000002400187947 */ /* 0x000fea0003800000 */
.L_x_35:
[----:B------:R-:W-:Y:S01]  /*7bd0*/  ISETP.GT.AND P0, PT, R3, 0x1, PT ;  /* 0x000000010300780c */ /* 0x000fe20003f04270 */
[----:B------:R-:W-:Y:S01]  /*7be0*/  ULDC.64 UR4, c[0x0][0x5c0] ;  /* 0x0001700000047ab9 */ /* 0x000fe20000000a00 */
[-C--:B------:R-:W-:Y:S01]  /*7bf0*/  FMUL R24, R24, R155.reuse ;  /* 0x0000009b18187220 */ /* 0x080fe20000400000 */
[-C--:B------:R-:W-:Y:S01]  /*7c00*/  FMUL R25, R25, R155.reuse ;  /* 0x0000009b19197220 */ /* 0x080fe20000400000 */
[----:B------:R-:W-:Y:S01]  /*7c10*/  ISETP.GT.AND P3, PT, R0, RZ, P0 ;  /* 0x000000ff0000720c */ /* 0x000fe20000764270 */
[-C--:B------:R-:W-:Y:S01]  /*7c20*/  FMUL R26, R26, R155.reuse ;  /* 0x0000009b1a1a7220 */ /* 0x080fe20000400000 */
[----:B------:R-:W-:Y:S01]  /*7c30*/  LEA R4, P4, R160, UR4, 0x1 ;  /* 0x00000004a0047c11 */ /* 0x000fe2000f8808ff */
[-C--:B------:R-:W-:Y:S01]  /*7c40*/  FMUL R27, R27, R155.reuse ;  /* 0x0000009b1b1b7220 */ /* 0x080fe20000400000 */
[----:B------:R-:W-:Y:S01]  /*7c50*/  F2FP.F16.F32.PACK_AB R24, RZ, R24 ;  /* 0x00000018ff18723e */ /* 0x000fe200000000ff */
[-C--:B------:R-:W-:Y:S01]  /*7c60*/  FMUL R28, R28, R155.reuse ;  /* 0x0000009b1c1c7220 */ /* 0x080fe20000400000 */
[----:B------:R-:W-:Y:S01]  /*7c70*/  LEA.HI.X R5, R160, UR5, R153, 0x1, P4 ;  /* 0x00000005a0057c11 */ /* 0x000fe2000a0f0c99 */
[----:B------:R-:W-:Y:S01]  /*7c80*/  FMUL R29, R29, R155 ;  /* 0x0000009b1d1d7220 */ /* 0x000fe20000400000 */
[----:B------:R-:W-:Y:S01]  /*7c90*/  F2FP.F16.F32.PACK_AB R25, RZ, R25 ;  /* 0x00000019ff19723e */ /* 0x000fe200000000ff */
[-C--:B------:R-:W-:Y:S01]  /*7ca0*/  FMUL R30, R30, R155.reuse ;  /* 0x0000009b1e1e7220 */ /* 0x080fe20000400000 */
[----:B------:R-:W-:Y:S01]  /*7cb0*/  SHF.L.U64.HI R11, R10, 0x4, R11 ;  /* 0x000000040a0b7819 */ /* 0x000fe2000001020b */
[----:B------:R-:W-:Y:S01]  /*7cc0*/  @P1 STG.E.U16 desc[UR36][R4.64], R24 ;  /* 0x0000001804001986 */ /* 0x000fe2000c101524 */
[----:B------:R-:W-:Y:S01]  /*7cd0*/  ISETP.GT.AND P1, PT, R3, 0x8, PT ;  /* 0x000000080300780c */ /* 0x000fe20003f24270 */
[-C--:B------:R-:W-:Y:S01]  /*7ce0*/  FMUL R31, R31, R155.reuse ;  /* 0x0000009b1f1f7220 */ /* 0x080fe20000400000 */
[----:B------:R-:W-:Y:S01]  /*7cf0*/  ISETP.GT.AND P4, PT, R0, 0x8, P0 ;  /* 0x000000080000780c */ /* 0x000fe20000784270 */
[----:B------:R-:W-:Y:S01]  /*7d00*/  @P3 STG.E.U16 desc[UR36][R4.64+0x2], R25 ;  /* 0x0000021904003986 */ /* 0x000fe2000c101524 */
[----:B------:R-:W-:Y:S01]  /*7d10*/  LEA R6, P3, R10, R4, 0x4 ;  /* 0x000000040a067211 */ /* 0x000fe200078620ff */
[-C--:B------:R-:W-:Y:S01]  /*7d20*/  FMUL R32, R32, R155.reuse ;  /* 0x0000009b20207220 */ /* 0x080fe20000400000 */
[C---:B------:R-:W-:Y:S01]  /*7d30*/  ISETP.GT.AND P2, PT, R0.reuse, 0x8, P2 ;  /* 0x000000080000780c */ /* 0x040fe20001744270 */
[-C--:B------:R-:W-:Y:S01]  /*7d40*/  FMUL R33, R33, R155.reuse ;  /* 0x0000009b21217220 */ /* 0x080fe20000400000 */
[----:B------:R-:W-:Y:S01]  /*7d50*/  ISETP.GT.AND P0, PT, R3, 0x9, PT ;  /* 0x000000090300780c */ /* 0x000fe20003f04270 */
[----:B------:R-:W-:Y:S01]  /*7d60*/  IMAD.X R7, R11, 0x1, R5, P3 ;  /* 0x000000010b077824 */ /* 0x000fe200018e0605 */
[----:B------:R-:W-:Y:S01]  /*7d70*/  ISETP.GT.AND P5, PT, R0, RZ, P1 ;  /* 0x000000ff0000720c */ /* 0x000fe20000fa4270 */
[-C--:B------:R-:W-:Y:S01]  /*7d80*/  FMUL R34, R34, R155.reuse ;  /* 0x0000009b22227220 */ /* 0x080fe20000400000 */
[----:B------:R-:W-:Y:S01]  /*7d90*/  ISETP.GT.AND P3, PT, R0, RZ, P0 ;  /* 0x000000ff0000720c */ /* 0x000fe20000764270 */
[-C--:B------:R-:W-:Y:S01]  /*7da0*/  FMUL R35, R35, R155.reuse ;  /* 0x0000009b23237220 */ /* 0x080fe20000400000 */
[----:B------:R-:W-:Y:S01]  /*7db0*/  F2FP.F16.F32.PACK_AB R26, RZ, R26 ;  /* 0x0000001aff1a723e */ /* 0x000fe200000000ff */
[----:B------:R-:W-:Y:S01]  /*7dc0*/  FMUL R36, R36, R155 ;  /* 0x0000009b24247220 */ /* 0x000fe20000400000 */
[----:B------:R-:W-:Y:S01]  /*7dd0*/  F2FP.F16.F32.PACK_AB R27, RZ, R27 ;  /* 0x0000001bff1b723e */ /* 0x000fe200000000ff */
[----:B------:R-:W-:Y:S01]  /*7de0*/  FMUL R37, R37, R155 ;  /* 0x0000009b25257220 */ /* 0x000fe20000400000 */
[----:B------:R-:W-:Y:S01]  /*7df0*/  F2FP.F16.F32.PACK_AB R28, RZ, R28 ;  /* 0x0000001cff1c723e */ /* 0x000fe200000000ff */
[----:B------:R-:W-:Y:S01]  /*7e00*/  @P2 STG.E.U16 desc[UR36][R6.64], R26 ;  /* 0x0000001a06002986 */ /* 0x000fe2000c101524 */
[----:B------:R-:W-:Y:S01]  /*7e10*/  F2FP.F16.F32.PACK_AB R29, RZ, R29 ;  /* 0x0000001dff1d723e */ /* 0x000fe200000000ff */
[-C--:B------:R-:W-:Y:S01]  /*7e20*/  FMUL R38, R38, R155.reuse ;  /* 0x0000009b26267220 */ /* 0x080fe20000400000 */
[C---:B------:R-:W-:Y:S01]  /*7e30*/  ISETP.GT.AND P2, PT, R0.reuse, 0x8, P1 ;  /* 0x000000080000780c */ /* 0x040fe20000f44270 */
[----:B------:R-:W-:Y:S01]  /*7e40*/  @P4 STG.E.U16 desc[UR36][R6.64+0x2], R27 ;  /* 0x0000021b06004986 */ /* 0x000fe2000c101524 */
[----:B------:R-:W-:Y:S01]  /*7e50*/  ISETP.GT.AND P1, PT, R3, 0x10, PT ;  /* 0x000000100300780c */ /* 0x000fe20003f24270 */
[-C--:B------:R-:W-:Y:S01]  /*7e60*/  FMUL R39, R39, R155.reuse ;  /* 0x0000009b27277220 */ /* 0x080fe20000400000 */
[----:B------:R-:W-:Y:S01]  /*7e70*/  F2FP.F16.F32.PACK_AB R30, RZ, R30 ;  /* 0x0000001eff1e723e */ /* 0x000fe200000000ff */
[----:B------:R-:W-:Y:S01]  /*7e80*/  @P5 STG.E.U16 desc[UR36][R4.64+0x10], R28 ;  /* 0x0000101c04005986 */ /* 0x000fe2000c101524 */
[----:B------:R-:W-:Y:S01]  /*7e90*/  ISETP.GT.AND P4, PT, R0, RZ, P1 ;  /* 0x000000ff0000720c */ /* 0x000fe20000f84270 */
[----:B------:R-:W-:Y:S01]  /*7ea0*/  FMUL R40, R40, R155 ;  /* 0x0000009b28287220 */ /* 0x000fe20000400000 */
[----:B------:R-:W-:Y:S01]  /*7eb0*/  F2FP.F16.F32.PACK_AB R31, RZ, R31 ;  /* 0x0000001fff1f723e */ /* 0x000fe200000000ff */
[----:B------:R-:W-:Y:S01]  /*7ec0*/  @P3 STG.E.U16 desc[UR36][R4.64+0x12], R29 ;  /* 0x0000121d04003986 */ /* 0x000fe2000c101524 */
[----:B------:R-:W-:Y:S01]  /*7ed0*/  ISETP.GT.AND P3, PT, R0, 0x8, P0 ;  /* 0x000000080000780c */ /* 0x000fe20000764270 */
[-C--:B------:R-:W-:Y:S01]  /*7ee0*/  FMUL R41, R41, R155.reuse ;  /* 0x0000009b29297220 */ /* 0x080fe20000400000 */
[----:B------:R-:W-:Y:S01]  /*7ef0*/  ISETP.GT.AND P0, PT, R3, 0x11, PT ;  /* 0x000000110300780c */ /* 0x000fe20003f04270 */
[----:B------:R-:W-:Y:S01]  /*7f00*/  @P2 STG.E.U16 desc[UR36][R6.64+0x10], R30 ;  /* 0x0000101e06002986 */ /* 0x000fe2000c101524 */
[----:B------:R-:W-:Y:S01]  /*7f10*/  F2FP.F16.F32.PACK_AB R32, RZ, R32 ;  /* 0x00000020ff20723e */ /* 0x000fe200000000ff */
[-C--:B------:R-:W-:Y:S01]  /*7f20*/  FMUL R42, R42, R155.reuse ;  /* 0x0000009b2a2a7220 */ /* 0x080fe20000400000 */
[C---:B------:R-:W-:Y:S01]  /*7f30*/  ISETP.GT.AND P5, PT, R0.reuse, RZ, P0 ;  /* 0x000000ff0000720c */ /* 0x040fe200007a4270 */
[-C--:B------:R-:W-:Y:S01]  /*7f40*/  FMUL R43, R43, R155.reuse ;  /* 0x0000009b2b2b7220 */ /* 0x080fe20000400000 */
[----:B------:R-:W-:Y:S01]  /*7f50*/  ISETP.GT.AND P2, PT, R0, 0x8, P1 ;  /* 0x000000080000780c */ /* 0x000fe20000f44270 */
[-C--:B------:R-:W-:Y:S01]  /*7f60*/  FMUL R44, R44, R155.reuse ;  /* 0x0000009b2c2c7220 */ /* 0x080fe20000400000 */
[----:B------:R-:W-:Y:S01]  /*7f70*/  ISETP.GT.AND P1, PT, R3, 0x18, PT ;  /* 0x000000180300780c */ /* 0x000fe20003f24270 */
[----:B------:R-:W-:Y:S01]  /*7f80*/  FMUL R45, R45, R155 ;  /* 0x0000009b2d2d7220 */ /* 0x000fe20000400000 */
[----:B------:R-:W-:Y:S01]  /*7f90*/  F2FP.F16.F32.PACK_AB R33, RZ, R33 ;  /* 0x00000021ff21723e */ /* 0x000fe200000000ff */
[----:B------:R-:W-:Y:S01]  /*7fa0*/  @P3 STG.E.U16 desc[UR36][R6.64+0x12], R31 ;  /* 0x0000121f06003986 */ /* 0x000fe2000c101524 */
[----:B------:R-:W-:Y:S01]  /*7fb0*/  ISETP.GT.AND P3, PT, R0, 0x8, P0 ;  /* 0x000000080000780c */ /* 0x000fe20000764270 */
[-C--:B------:R-:W-:Y:S01]  /*7fc0*/  FMUL R46, R46, R155.reuse ;  /* 0x0000009b2e2e7220 */ /* 0x080fe20000400000 */
[----:B------:R-:W-:Y:S01]  /*7fd0*/  ISETP.GT.AND P0, PT, R3, 0x19, PT ;  /* 0x000000190300780c */ /* 0x000fe20003f04270 */
[----:B------:R-:W-:Y:S01]  /*7fe0*/  @P4 STG.E.U16 desc[UR36][R4.64+0x20], R32 ;  /* 0x0000202004004986 */ /* 0x000fe2000c101524 */
[C---:B------:R-:W-:Y:S01]  /*7ff0*/  ISETP.GT.AND P4, PT, R0.reuse, RZ, P1 ;  /* 0x000000ff0000720c */ /* 0x040fe20000f84270 */
[-C--:B------:R-:W-:Y:S01]  /*8000*/  FMUL R47, R47, R155.reuse ;  /* 0x0000009b2f2f7220 */ /* 0x080fe20000400000 */
[----:B------:R-:W-:Y:S01]  /*8010*/  F2FP.F16.F32.PACK_AB R34, RZ, R34 ;  /* 0x00000022ff22723e */ /* 0x000fe200000000ff */
[----:B------:R-:W-:Y:S01]  /*8020*/  @P5 STG.E.U16 desc[UR36][R4.64+0x22], R33 ;  /* 0x0000222104005986 */ /* 0x000fe2000c101524 */
[----:B------:R-:W-:Y:S01]  /*8030*/  ISETP.GT.AND P5, PT, R0, RZ, P0 ;  /* 0x000000ff0000720c */ /* 0x000fe200007a4270 */
[----:B------:R-:W-:Y:S01]  /*8040*/  FMUL R48, R48, R155 ;  /* 0x0000009b30307220 */ /* 0x000fe20000400000 */
[----:B------:R-:W-:Y:S01]  /*8050*/  F2FP.F16.F32.PACK_AB R35, RZ, R35 ;  /* 0x00000023ff23723e */ /* 0x000fe200000000ff */
[----:B------:R-:W-:Y:S01]  /*8060*/  @P2 STG.E.U16 desc[UR36][R6.64+0x20], R34 ;  /* 0x0000202206002986 */ /* 0x000fe2000c101524 */
[----:B------:R-:W-:Y:S01]  /*8070*/  F2FP.F16.F32.PACK_AB R36, RZ, R36 ;  /* 0x00000024ff24723e */ /* 0x000fe200000000ff */
[-C--:B------:R-:W-:Y:S01]  /*8080*/  FMUL R49, R49, R155.reuse ;  /* 0x0000009b31317220 */ /* 0x080fe20000400000 */
[----:B------:R-:W-:Y:S01]  /*8090*/  ISETP.GT.AND P2, PT, R0, 0x8, P1 ;  /* 0x000000080000780c */ /* 0x000fe20000f44270 */
[----:B------:R-:W-:Y:S01]  /*80a0*/  @P3 STG.E.U16 desc[UR36][R6.64+0x22], R35 ;  /* 0x0000222306003986 */ /* 0x000fe2000c101524 */
[----:B------:R-:W-:Y:S01]  /*80b0*/  ISETP.GT.AND P1, PT, R3, 0x20, PT ;  /* 0x000000200300780c */ /* 0x000fe20003f24270 */
[----:B------:R-:W-:Y:S01]  /*80c0*/  FMUL R50, R50, R155 ;  /* 0x0000009b32327220 */ /* 0x000fe20000400000 */
[----:B------:R-:W-:Y:S01]  /*80d0*/  F2FP.F16.F32.PACK_AB R37, RZ, R37 ;  /* 0x00000025ff25723e */ /* 0x000fe200000000ff */
[----:B------:R-:W-:Y:S01]  /*80e0*/  @P4 STG.E.U16 desc[UR36][R4.64+0x30], R36 ;  /* 0x0000302404004986 */ /* 0x000fe2000c101524 */
[C---:B------:R-:W-:Y:S01]  /*80f0*/  ISETP.GT.AND P3, PT, R0.reuse, 0x8, P0 ;  /* 0x000000080000780c */ /* 0x040fe20000764270 */
[-C--:B------:R-:W-:Y:S01]  /*8100*/  FMUL R51, R51, R155.reuse ;  /* 0x0000009b33337220 */ /* 0x080fe20000400000 */
[----:B------:R-:W-:Y:S01]  /*8110*/  ISETP.GT.AND P0, PT, R3, 0x21, PT ;  /* 0x000000210300780c */ /* 0x000fe20003f04270 */
[----:B------:R-:W-:Y:S01]  /*8120*/  @P5 STG.E.U16 desc[UR36][R4.64+0x32], R37 ;  /* 0x0000322504005986 */ /* 0x000fe2000c101524 */
[----:B------:R-:W-:Y:S01]  /*8130*/  ISETP.GT.AND P4, PT, R0, RZ, P1 ;  /* 0x000000ff0000720c */ /* 0x000fe20000f84270 */
[-C--:B------:R-:W-:Y:S01]  /*8140*/  FMUL R52, R52, R155.reuse ;  /* 0x0000009b34347220 */ /* 0x080fe20000400000 */
[----:B------:R-:W-:Y:S01]  /*8150*/  F2FP.F16.F32.PACK_AB R38, RZ, R38 ;  /* 0x00000026ff26723e */ /* 0x000fe200000000ff */
[-C--:B------:R-:W-:Y:S01]  /*8160*/  FMUL R53, R53, R155.reuse ;  /* 0x0000009b35357220 */ /* 0x080fe20000400000 */
        /* <DEDUP_REMOVED lines=325> */
[----:B------:R-:W-:Y:S01]  /*95c0*/  FMUL R151, R151, R155 ;  /* 0x0000009b97977220 */ /* 0x000fe20000400000 */
[----:B------:R-:W-:Y:S01]  /*95d0*/  ISETP.GT.AND P2, PT, R0, 0x8, P1 ;  /* 0x000000080000780c */ /* 0x000fe20000f44270 */
[----:B------:R-:W-:Y:S01]  /*95e0*/  @P3 STG.E.U16 desc[UR36][R6.64+0x132], R103 ;  /* 0x0001326706003986 */ /* 0x000fe2000c101524 */
[----:B------:R-:W-:-:S02]  /*95f0*/  ISETP.GT.AND P1, PT, R3, 0xa8, PT ;  /* 0x000000a80300780c */ /* 0x000fc40003f24270 */
[----:B------:R-:W-:Y:S01]  /*9600*/  F2FP.F16.F32.PACK_AB R105, RZ, R105 ;  /* 0x00000069ff69723e */ /* 0x000fe200000000ff */
[----:B------:R-:W-:Y:S01]  /*9610*/  @P4 STG.E.U16 desc[UR36][R4.64+0x140], R104 ;  /* 0x0001406804004986 */ /* 0x000fe2000c101524 */
[C---:B------:R-:W-:Y:S02]  /*9620*/  ISETP.GT.AND P3, PT, R0.reuse, 0x8, P0 ;  /* 0x000000080000780c */ /* 0x040fe40000764270 */
[----:B------:R-:W-:Y:S01]  /*9630*/  ISETP.GT.AND P0, PT, R3, 0xa9, PT ;  /* 0x000000a90300780c */ /* 0x000fe20003f04270 */
[----:B------:R-:W-:Y:S01]  /*9640*/  @P5 STG.E.U16 desc[UR36][R4.64+0x142], R105 ;  /* 0x0001426904005986 */ /* 0x000fe2000c101524 */
[C---:B------:R-:W-:Y:S02]  /*9650*/  ISETP.GT.AND P4, PT, R0.reuse, RZ, P1 ;  /* 0x000000ff0000720c */ /* 0x040fe40000f84270 */
[----:B------:R-:W-:Y:S02]  /*9660*/  F2FP.F16.F32.PACK_AB R106, RZ, R106 ;  /* 0x0000006aff6a723e */ /* 0x000fe400000000ff */
[----:B------:R-:W-:-:S02]  /*9670*/  ISETP.GT.AND P5, PT, R0, RZ, P0 ;  /* 0x000000ff0000720c */ /* 0x000fc400007a4270 */
[----:B------:R-:W-:Y:S01]  /*9680*/  F2FP.F16.F32.PACK_AB R107, RZ, R107 ;  /* 0x0000006bff6b723e */ /* 0x000fe200000000ff */
[----:B------:R-:W-:Y:S01]  /*9690*/  @P2 STG.E.U16 desc[UR36][R6.64+0x140], R106 ;  /* 0x0001406a06002986 */ /* 0x000fe2000c101524 */
[----:B------:R-:W-:Y:S02]  /*96a0*/  F2FP.F16.F32.PACK_AB R108, RZ, R108 ;  /* 0x0000006cff6c723e */ /* 0x000fe400000000ff */
[C---:B------:R-:W-:Y:S01]  /*96b0*/  ISETP.GT.AND P2, PT, R0.reuse, 0x8, P1 ;  /* 0x000000080000780c */ /* 0x040fe20000f44270 */
[----:B------:R-:W-:Y:S01]  /*96c0*/  @P3 STG.E.U16 desc[UR36][R6.64+0x142], R107 ;  /* 0x0001426b06003986 */ /* 0x000fe2000c101524 */
[----:B------:R-:W-:Y:S02]  /*96d0*/  ISETP.GT.AND P1, PT, R3, 0xb0, PT ;  /* 0x000000b00300780c */ /* 0x000fe40003f24270 */
[----:B------:R-:W-:Y:S01]  /*96e0*/  F2FP.F16.F32.PACK_AB R109, RZ, R109 ;  /* 0x0000006dff6d723e */ /* 0x000fe200000000ff */
[----:B------:R-:W-:Y:S01]  /*96f0*/  @P4 STG.E.U16 desc[UR36][R4.64+0x150], R108 ;  /* 0x0001506c04004986 */ /* 0x000fe2000c101524 */
[----:B------:R-:W-:-:S02]  /*9700*/  ISETP.GT.AND P3, PT, R0, 0x8, P0 ;  /* 0x000000080000780c */ /* 0x000fc40000764270 */
[----:B------:R-:W-:Y:S01]  /*9710*/  ISETP.GT.AND P0, PT, R3, 0xb1, PT ;  /* 0x000000b10300780c */ /* 0x000fe20003f04270 */
[----:B------:R-:W-:Y:S01]  /*9720*/  @P5 STG.E.U16 desc[UR36][R4.64+0x152], R109 ;  /* 0x0001526d04005986 */ /* 0x000fe2000c101524 */
[C---:B------:R-:W-:Y:S02]  /*9730*/  ISETP.GT.AND P4, PT, R0.reuse, RZ, P1 ;  /* 0x000000ff0000720c */ /* 0x040fe40000f84270 */
[----:B------:R-:W-:Y:S02]  /*9740*/  F2FP.F16.F32.PACK_AB R110, RZ, R110 ;  /* 0x0000006eff6e723e */ /* 0x000fe400000000ff */
[----:B------:R-:W-:Y:S02]  /*9750*/  ISETP.GT.AND P5, PT, R0, RZ, P0 ;  /* 0x000000ff0000720c */ /* 0x000fe400007a4270 */
[----:B------:R-:W-:Y:S01]  /*9760*/  F2FP.F16.F32.PACK_AB R111, RZ, R111 ;  /* 0x0000006fff6f723e */ /* 0x000fe200000000ff */
[----:B------:R-:W-:Y:S01]  /*9770*/  @P2 STG.E.U16 desc[UR36][R6.64+0x150], R110 ;  /* 0x0001506e06002986 */ /* 0x000fe2000c101524 */
[----:B------:R-:W-:-:S02]  /*9780*/  F2FP.F16.F32.PACK_AB R112, RZ, R112 ;  /* 0x00000070ff70723e */ /* 0x000fc400000000ff */
[C---:B------:R-:W-:Y:S01]  /*9790*/  ISETP.GT.AND P2, PT, R0.reuse, 0x8, P1 ;  /* 0x000000080000780c */ /* 0x040fe20000f44270 */
[----:B------:R-:W-:Y:S01]  /*97a0*/  @P3 STG.E.U16 desc[UR36][R6.64+0x152], R111 ;  /* 0x0001526f06003986 */ /* 0x000fe2000c101524 */
[C---:B------:R-:W-:Y:S02]  /*97b0*/  ISETP.GT.AND P1, PT, R3.reuse, 0xb8, PT ;  /* 0x000000b80300780c */ /* 0x040fe40003f24270 */
[----:B------:R-:W-:Y:S01]  /*97c0*/  F2FP.F16.F32.PACK_AB R113, RZ, R113 ;  /* 0x00000071ff71723e */ /* 0x000fe200000000ff */
[----:B------:R-:W-:Y:S01]  /*97d0*/  @P4 STG.E.U16 desc[UR36][R4.64+0x160], R112 ;  /* 0x0001607004004986 */ /* 0x000fe2000c101524 */
[C---:B------:R-:W-:Y:S02]  /*97e0*/  ISETP.GT.AND P3, PT, R0.reuse, 0x8, P0 ;  /* 0x000000080000780c */ /* 0x040fe40000764270 */
[----:B------:R-:W-:Y:S01]  /*97f0*/  ISETP.GT.AND P0, PT, R3, 0xb9, PT ;  /* 0x000000b90300780c */ /* 0x000fe20003f04270 */
[----:B------:R-:W-:Y:S01]  /*9800*/  @P5 STG.E.U16 desc[UR36][R4.64+0x162], R113 ;  /* 0x0001627104005986 */ /* 0x000fe2000c101524 */
[----:B------:R-:W-:-:S02]  /*9810*/  ISETP.GT.AND P4, PT, R0, RZ, P1 ;  /* 0x000000ff0000720c */ /* 0x000fc40000f84270 */
[----:B------:R-:W-:Y:S02]  /*9820*/  F2FP.F16.F32.PACK_AB R114, RZ, R114 ;  /* 0x00000072ff72723e */ /* 0x000fe400000000ff */
[C---:B------:R-:W-:Y:S02]  /*9830*/  ISETP.GT.AND P5, PT, R0.reuse, RZ, P0 ;  /* 0x000000ff0000720c */ /* 0x040fe400007a4270 */
[----:B------:R-:W-:Y:S01]  /*9840*/  F2FP.F16.F32.PACK_AB R115, RZ, R115 ;  /* 0x00000073ff73723e */ /* 0x000fe200000000ff */
[----:B------:R-:W-:Y:S01]  /*9850*/  @P2 STG.E.U16 desc[UR36][R6.64+0x160], R114 ;  /* 0x0001607206002986 */ /* 0x000fe2000c101524 */
[----:B------:R-:W-:Y:S02]  /*9860*/  F2FP.F16.F32.PACK_AB R116, RZ, R116 ;  /* 0x00000074ff74723e */ /* 0x000fe400000000ff */
        /* <DEDUP_REMOVED lines=65> */
[----:B------:R-:W-:Y:S02]  /*9c80*/  ISETP.GT.AND P5, PT, R0, RZ, P0 ;  /* 0x000000ff0000720c */ /* 0x000fe400007a4270 */
[----:B------:R-:W-:Y:S02]  /*9c90*/  F2FP.F16.F32.PACK_AB R134, RZ, R134 ;  /* 0x00000086ff86723e */ /* 0x000fe400000000ff */
[----:B------:R-:W-:Y:S02]  /*9ca0*/  F2FP.F16.F32.PACK_AB R135, RZ, R135 ;  /* 0x00000087ff87723e */ /* 0x000fe400000000ff */
[----:B------:R-:W-:Y:S01]  /*9cb0*/  F2FP.F16.F32.PACK_AB R136, RZ, R136 ;  /* 0x00000088ff88723e */ /* 0x000fe200000000ff */
[----:B------:R-:W-:Y:S01]  /*9cc0*/  @P2 STG.E.U16 desc[UR36][R6.64+0x1b0], R134 ;  /* 0x0001b08606002986 */ /* 0x000fe2000c101524 */
[----:B------:R-:W-:-:S02]  /*9cd0*/  F2FP.F16.F32.PACK_AB R137, RZ, R137 ;  /* 0x00000089ff89723e */ /* 0x000fc400000000ff */
[C---:B------:R-:W-:Y:S01]  /*9ce0*/  ISETP.GT.AND P1, PT, R0.reuse, 0x8, P1 ;  /* 0x000000080000780c */ /* 0x040fe20000f24270 */
[----:B------:R-:W-:Y:S01]  /*9cf0*/  @P3 STG.E.U16 desc[UR36][R6.64+0x1b2], R135 ;  /* 0x0001b28706003986 */ /* 0x000fe2000c101524 */
[C---:B------:R-:W-:Y:S02]  /*9d00*/  ISETP.GT.AND P2, PT, R0.reuse, 0x8, P0 ;  /* 0x000000080000780c */ /* 0x040fe40000744270 */
[C---:B------:R-:W-:Y:S01]  /*9d10*/  ISETP.GT.AND P0, PT, R3.reuse, 0xe9, PT ;  /* 0x000000e90300780c */ /* 0x040fe20003f04270 */
[----:B------:R-:W-:Y:S01]  /*9d20*/  @P4 STG.E.U16 desc[UR36][R4.64+0x1c0], R136 ;  /* 0x0001c08804004986 */ /* 0x000fe2000c101524 */
[----:B------:R-:W-:Y:S02]  /*9d30*/  ISETP.GT.AND P4, PT, R3, 0xe8, PT ;  /* 0x000000e80300780c */ /* 0x000fe40003f84270 */
[----:B------:R-:W-:Y:S01]  /*9d40*/  F2FP.F16.F32.PACK_AB R138, RZ, R138 ;  /* 0x0000008aff8a723e */ /* 0x000fe200000000ff */
[----:B------:R-:W-:Y:S01]  /*9d50*/  @P5 STG.E.U16 desc[UR36][R4.64+0x1c2], R137 ;  /* 0x0001c28904005986 */ /* 0x000fe2000c101524 */
[----:B------:R-:W-:-:S02]  /*9d60*/  ISETP.GT.AND P5, PT, R0, RZ, P4 ;  /* 0x000000ff0000720c */ /* 0x000fc400027a4270 */
[----:B------:R-:W-:Y:S01]  /*9d70*/  F2FP.F16.F32.PACK_AB R139, RZ, R139 ;  /* 0x0000008bff8b723e */ /* 0x000fe200000000ff */
[----:B------:R-:W-:Y:S01]  /*9d80*/  @P1 STG.E.U16 desc[UR36][R6.64+0x1c0], R138 ;  /* 0x0001c08a06001986 */ /* 0x000fe2000c101524 */
[----:B------:R-:W-:Y:S02]  /*9d90*/  F2FP.F16.F32.PACK_AB R140, RZ, R140 ;  /* 0x0000008cff8c723e */ /* 0x000fe400000000ff */
[C---:B------:R-:W-:Y:S01]  /*9da0*/  ISETP.GT.AND P3, PT, R0.reuse, RZ, P0 ;  /* 0x000000ff0000720c */ /* 0x040fe20000764270 */
[----:B------:R-:W-:Y:S01]  /*9db0*/  @P2 STG.E.U16 desc[UR36][R6.64+0x1c2], R139 ;  /* 0x0001c28b06002986 */ /* 0x000fe2000c101524 */
[C---:B------:R-:W-:Y:S02]  /*9dc0*/  ISETP.GT.AND P4, PT, R0.reuse, 0x8, P4 ;  /* 0x000000080000780c */ /* 0x040fe40002784270 */
[----:B------:R-:W-:Y:S02]  /*9dd0*/  F2FP.F16.F32.PACK_AB R141, RZ, R141 ;  /* 0x0000008dff8d723e */ /* 0x000fe400000000ff */
[----:B------:R-:W-:Y:S01]  /*9de0*/  F2FP.F16.F32.PACK_AB R142, RZ, R142 ;  /* 0x0000008eff8e723e */ /* 0x000fe200000000ff */
[----:B------:R-:W-:Y:S01]  /*9df0*/  @P5 STG.E.U16 desc[UR36][R4.64+0x1d0], R140 ;  /* 0x0001d08c04005986 */ /* 0x000fe2000c101524 */
[----:B------:R-:W-:-:S02]  /*9e00*/  ISETP.GT.AND P5, PT, R0, 0x8, P0 ;  /* 0x000000080000780c */ /* 0x000fc400007a4270 */
[----:B------:R-:W-:Y:S02]  /*9e10*/  F2FP.F16.F32.PACK_AB R143, RZ, R143 ;  /* 0x0000008fff8f723e */ /* 0x000fe400000000ff */
[C---:B------:R-:W-:Y:S01]  /*9e20*/  ISETP.GT.AND P0, PT, R3.reuse, 0xf1, PT ;  /* 0x000000f10300780c */ /* 0x040fe20003f04270 */
[----:B------:R-:W-:Y:S01]  /*9e30*/  @P3 STG.E.U16 desc[UR36][R4.64+0x1d2], R141 ;  /* 0x0001d28d04003986 */ /* 0x000fe2000c101524 */
[----:B------:R-:W-:Y:S02]  /*9e40*/  ISETP.GT.AND P3, PT, R3, 0xf0, PT ;  /* 0x000000f00300780c */ /* 0x000fe40003f64270 */
[----:B------:R-:W-:Y:S01]  /*9e50*/  F2FP.F16.F32.PACK_AB R144, RZ, R144 ;  /* 0x00000090ff90723e */ /* 0x000fe200000000ff */
[----:B------:R-:W-:Y:S01]  /*9e60*/  @P4 STG.E.U16 desc[UR36][R6.64+0x1d0], R142 ;  /* 0x0001d08e06004986 */ /* 0x000fe2000c101524 */
[C---:B------:R-:W-:Y:S02]  /*9e70*/  ISETP.GT.AND P4, PT, R0.reuse, RZ, P3 ;  /* 0x000000ff0000720c */ /* 0x040fe40001f84270 */
[----:B------:R-:W-:Y:S01]  /*9e80*/  F2FP.F16.F32.PACK_AB R145, RZ, R145 ;  /* 0x00000091ff91723e */ /* 0x000fe200000000ff */
[----:B------:R-:W-:Y:S01]  /*9e90*/  @P5 STG.E.U16 desc[UR36][R6.64+0x1d2], R143 ;  /* 0x0001d28f06005986 */ /* 0x000fe2000c101524 */
[----:B------:R-:W-:-:S02]  /*9ea0*/  ISETP.GT.AND P5, PT, R0, RZ, P0 ;  /* 0x000000ff0000720c */ /* 0x000fc400007a4270 */
[C---:B------:R-:W-:Y:S02]  /*9eb0*/  ISETP.GT.AND P2, PT, R3.reuse, 0xf8, PT ;  /* 0x000000f80300780c */ /* 0x040fe40003f44270 */
[----:B------:R-:W-:Y:S02]  /*9ec0*/  ISETP.GT.AND P1, PT, R3, 0xf9, PT ;  /* 0x000000f90300780c */ /* 0x000fe40003f24270 */
[C---:B------:R-:W-:Y:S02]  /*9ed0*/  ISETP.GT.AND P3, PT, R0.reuse, 0x8, P3 ;  /* 0x000000080000780c */ /* 0x040fe40001f64270 */
[C---:B------:R-:W-:Y:S01]  /*9ee0*/  ISETP.GT.AND P0, PT, R0.reuse, 0x8, P0 ;  /* 0x000000080000780c */ /* 0x040fe20000704270 */
[----:B------:R-:W-:Y:S01]  /*9ef0*/  @P4 STG.E.U16 desc[UR36][R4.64+0x1e0], R144 ;  /* 0x0001e09004004986 */ /* 0x000fe2000c101524 */
[C---:B------:R-:W-:Y:S02]  /*9f00*/  ISETP.GT.AND P4, PT, R0.reuse, RZ, P1 ;  /* 0x000000ff0000720c */ /* 0x040fe40000f84270 */
[----:B------:R-:W-:Y:S01]  /*9f10*/  F2FP.F16.F32.PACK_AB R146, RZ, R146 ;  /* 0x00000092ff92723e */ /* 0x000fe200000000ff */
[----:B------:R-:W-:Y:S01]  /*9f20*/  @P5 STG.E.U16 desc[UR36][R4.64+0x1e2], R145 ;  /* 0x0001e29104005986 */ /* 0x000fe2000c101524 */
[----:B------:R-:W-:-:S02]  /*9f30*/  ISETP.GT.AND P5, PT, R0, RZ, P2 ;  /* 0x000000ff0000720c */ /* 0x000fc400017a4270 */
[C---:B------:R-:W-:Y:S02]  /*9f40*/  ISETP.GT.AND P2, PT, R0.reuse, 0x8, P2 ;  /* 0x000000080000780c */ /* 0x040fe40001744270 */
[----:B------:R-:W-:Y:S01]  /*9f50*/  F2FP.F16.F32.PACK_AB R147, RZ, R147 ;  /* 0x00000093ff93723e */ /* 0x000fe200000000ff */
[----:B------:R-:W-:Y:S01]  /*9f60*/  @P3 STG.E.U16 desc[UR36][R6.64+0x1e0], R146 ;  /* 0x0001e09206003986 */ /* 0x000fe2000c101524 */
[----:B------:R-:W-:Y:S02]  /*9f70*/  ISETP.GT.AND P1, PT, R0, 0x8, P1 ;  /* 0x000000080000780c */ /* 0x000fe40000f24270 */
[----:B------:R-:W-:Y:S01]  /*9f80*/  F2FP.F16.F32.PACK_AB R148, RZ, R148 ;  /* 0x00000094ff94723e */ /* 0x000fe200000000ff */
[----:B------:R-:W-:Y:S01]  /*9f90*/  @P0 STG.E.U16 desc[UR36][R6.64+0x1e2], R147 ;  /* 0x0001e29306000986 */ /* 0x000fe2000c101524 */
[----:B------:R-:W-:Y:S02]  /*9fa0*/  F2FP.F16.F32.PACK_AB R149, RZ, R149 ;  /* 0x00000095ff95723e */ /* 0x000fe400000000ff */
[----:B------:R-:W-:Y:S01]  /*9fb0*/  F2FP.F16.F32.PACK_AB R150, RZ, R150 ;  /* 0x00000096ff96723e */ /* 0x000fe200000000ff */
[----:B------:R-:W-:Y:S01]  /*9fc0*/  @P5 STG.E.U16 desc[UR36][R4.64+0x1f0], R148 ;  /* 0x0001f09404005986 */ /* 0x000fe2000c101524 */
[----:B------:R-:W-:-:S03]  /*9fd0*/  F2FP.F16.F32.PACK_AB R151, RZ, R151 ;  /* 0x00000097ff97723e */ /* 0x000fc600000000ff */
[----:B------:R0:W-:Y:S02]  /*9fe0*/  @P4 STG.E.U16 desc[UR36][R4.64+0x1f2], R149 ;  /* 0x0001f29504004986 */ /* 0x0001e4000c101524 */
[----:B0-----:R-:W-:Y:S02]  /*9ff0*/  @P2 IMAD.MOV.U32 R4, RZ, RZ, R6 ;  /* 0x000000ffff042224 */ /* 0x001fe400078e0006 */
[----:B------:R-:W-:-:S05]  /*a000*/  @P2 IMAD.MOV.U32 R5, RZ, RZ, R7 ;  /* 0x000000ffff052224 */ /* 0x000fca00078e0007 */
[----:B------:R0:W-:Y:S04]  /*a010*/  @P2 STG.E.U16 desc[UR36][R4.64+0x1f0], R150 ;  /* 0x0001f09604002986 */ /* 0x0001e8000c101524 */
[----:B------:R0:W-:Y:S02]  /*a020*/  @P1 STG.E.U16 desc[UR36][R6.64+0x1f2], R151 ;  /* 0x0001f29706001986 */ /* 0x0001e4000c101524 */
.L_x_288:
[----:B------:R-:W-:Y:S05]  /*a030*/  BSYNC B0 ;  /* 0x0000000000007941 */ /* 0x000fea0003800000 */
.L_x_34:
[----:B------:R-:W-:Y:S01]  /*a040*/  ULDC UR4, c[0x0][0xc] ;  /* 0x0000030000047ab9 */ /* 0x000fe20000000800 */
[----:B------:R-:W-:Y:S01]  /*a050*/  ULDC UR5, c[0x0][0x10] ;  /* 0x0000040000057ab9 */ /* 0x000fe20000000800 */
[----:B0-----:R-:W0:Y:S01]  /*a060*/  LDC R3, c[0x0][0x14] ;  /* 0x00000500ff037b82 */ /* 0x001e220000000800 */
[----:B------:R-:W-:Y:S01]  /*a070*/  UIMAD.WIDE.U32 UR4, UR4, UR5, URZ ;  /* 0x00000005040472a5 */ /* 0x000fe2000f8e003f */
[----:B------:R-:W-:Y:S01]  /*a080*/  PRMT R0, RZ, 0x7610, R0 ;  /* 0x00007610ff007816 */ /* 0x000fe20000000000 */
[----:B------:R-:W-:Y:S02]  /*a090*/  IMAD.MOV.U32 R153, RZ, RZ, -0x1 ;  /* 0xffffffffff997424 */ /* 0x000fe400078e00ff */
[----:B------:R-:W-:Y:S02]  /*a0a0*/  IMAD.MOV.U32 R23, RZ, RZ, -0x1 ;  /* 0xffffffffff177424 */ /* 0x000fe400078e00ff */
[----:B0-----:R-:W-:-:S04]  /*a0b0*/  IMAD.WIDE.U32 R16, R3, UR4, R16 ;  /* 0x0000000403107c25 */ /* 0x001fc8000f8e0010 */
[----:B------:R-:W-:Y:S01]  /*a0c0*/  IMAD R3, R3, UR5, RZ ;  /* 0x0000000503037c24 */ /* 0x000fe2000f8e02ff */
[----:B------:R-:W-:Y:S02]  /*a0d0*/  ULDC.64 UR4, c[0x0][0x650] ;  /* 0x0001940000047ab9 */ /* 0x000fe40000000a00 */
[----:B------:R-:W-:Y:S01]  /*a0e0*/  ISETP.GE.U32.AND P0, PT, R16, UR4, PT ;  /* 0x0000000410007c0c */ /* 0x000fe2000bf06070 */
[----:B------:R-:W-:-:S05]  /*a0f0*/  IMAD.IADD R17, R17, 0x1, R3 ;  /* 0x0000000111117824 */ /* 0x000fca00078e0203 */
[----:B------:R-:W-:-:S13]  /*a100*/  ISETP.GE.U32.AND.EX P0, PT, R17, UR5, PT, P0 ;  /* 0x0000000511007c0c */ /* 0x000fda000bf06100 */
[----:B------:R-:W-:Y:S05]  /*a110*/  @P0 BRA `(.L_x_289) ;  /* 0x0000000400640947 */ /* 0x000fea0003800000 */
[----:B------:R-:W0:Y:S01]  /*a120*/  S2R R12, SR_CTAID.X ;  /* 0x00000000000c7919 */ /* 0x000e220000002500 */
[----:B------:R-:W0:Y:S01]  /*a130*/  LDC.64 R10, c[0x0][0x628] ;  /* 0x00018a00ff0a7b82 */ /* 0x000e220000000a00 */
[----:B------:R-:W-:Y:S01]  /*a140*/  ULDC UR4, c[0x0][0x150] ;  /* 0x0000540000047ab9 */ /* 0x000fe20000000800 */
[----:B-1234-:R-:W-:Y:S01]  /*a150*/  IMAD.MOV.U32 R8, RZ, RZ, R16 ;  /* 0x000000ffff087224 */ /* 0x01efe200078e0010 */
[----:B-----5:R-:W1:Y:S01]  /*a160*/  S2R R24, SR_CTAID.Y ;  /* 0x0000000000187919 */ /* 0x020e620000002600 */
[----:B------:R-:W-:-:S04]  /*a170*/  IMAD.MOV.U32 R9, RZ, RZ, R17 ;  /* 0x000000ffff097224 */ /* 0x000fc800078e0011 */
[----:B------:R-:W2:Y:S08]  /*a180*/  LDC R21, c[0x0][0x144] ;  /* 0x00005100ff157b82 */ /* 0x000eb00000000800 */
[----:B------:R-:W3:Y:S08]  /*a190*/  LDC R0, c[0x0][0x630] ;  /* 0x00018c00ff007b82 */ /* 0x000ef00000000800 */
[----:B------:R-:W4:Y:S01]  /*a1a0*/  LDC.64 R14, c[0x0][0x620] ;  /* 0x00018800ff0e7b82 */ /* 0x000f220000000a00 */
[----:B0-----:R-:W-:-:S04]  /*a1b0*/  ISETP.NE.U32.AND P0, PT, R10, RZ, PT ;  /* 0x000000ff0a00720c */ /* 0x001fc80003f05070 */
[----:B------:R-:W-:Y:S02]  /*a1c0*/  ISETP.NE.AND.EX P0, PT, R11, RZ, PT, P0 ;  /* 0x000000ff0b00720c */ /* 0x000fe40003f05300 */
[----:B------:R-:W-:-:S05]  /*a1d0*/  I2FP.F32.U32 R3, R12 ;  /* 0x0000000c00037245 */ /* 0x000fca0000201000 */
[----:B------:R-:W-:-:S04]  /*a1e0*/  FMUL R3, R3, UR4 ;  /* 0x0000000403037c20 */ /* 0x000fc80008400000 */
[----:B------:R0:W0:Y:S02]  /*a1f0*/  F2I.U32.TRUNC.NTZ R20, R3 ;  /* 0x0000000300147305 */ /* 0x000024000020f000 */
[----:B-123--:R-:W-:Y:S05]  /*a200*/  @!P0 BRA `(.L_x_290) ;  /* 0x0000000000288947 */ /* 0x00efea0003800000 */
[----:B0-----:R-:W0:Y:S02]  /*a210*/  LDC R3, c[0x0][0x634] ;  /* 0x00018d00ff037b82 */ /* 0x001e240000000800 */
        /* <DEDUP_REMOVED lines=9> */
.L_x_290:
[----:B------:R-:W1:Y:S01]  /*a2b0*/  LDC.64 R28, c[0x0][0x640] ;  /* 0x00019000ff1c7b82 */ /* 0x000e620000000a00 */
[-CC-:B------:R-:W-:Y:S01]  /*a2c0*/  SHF.R.U64 R23, R8, R0.reuse, R9.reuse ;  /* 0x0000000008177219 */ /* 0x180fe20000001209 */
[----:B0-----:R-:W-:Y:S01]  /*a2d0*/  IMAD.MOV R20, RZ, RZ, -R20 ;  /* 0x000000ffff147224 */ /* 0x001fe200078e0a14 */
[----:B------:R-:W-:Y:S01]  /*a2e0*/  SHF.R.U32.HI R0, RZ, R0, R9 ;  /* 0x00000000ff007219 */ /* 0x000fe20000011609 */
[----:B------:R-:W-:Y:S01]  /*a2f0*/  ULDC UR4, c[0x0][0x154] ;  /* 0x0000550000047ab9 */ /* 0x000fe20000000800 */
[----:B------:R-:W-:Y:S01]  /*a300*/  IADD3 R3, P0, RZ, -R23, RZ ;  /* 0x80000017ff037210 */ /* 0x000fe20007f1e0ff */
[----:B------:R-:W-:Y:S02]  /*a310*/  IMAD R21, R21, R20, R12 ;  /* 0x0000001415157224 */ /* 0x000fe400078e020c */
[----:B------:R-:W0:Y:S01]  /*a320*/  LDC R6, c[0x0][0x618] ;  /* 0x00018600ff067b82 */ /* 0x000e220000000800 */
[----:B------:R-:W-:Y:S02]  /*a330*/  IMAD.MOV.U32 R7, RZ, RZ, 0x1 ;  /* 0x00000001ff077424 */ /* 0x000fe400078e00ff */
[----:B------:R-:W-:-:S04]  /*a340*/  IMAD.X R5, RZ, RZ, ~R0, P0 ;  /* 0x000000ffff057224 */ /* 0x000fc800000e0e00 */
[-C--:B----4-:R-:W-:Y:S01]  /*a350*/  IMAD R0, R5, R14.reuse, RZ ;  /* 0x0000000e05007224 */ /* 0x090fe200078e02ff */
[----:B------:R-:W2:Y:S01]  /*a360*/  LDC R8, c[0x0][0x608] ;  /* 0x00018200ff087b82 */ /* 0x000ea20000000800 */
[----:B------:R-:W-:-:S04]  /*a370*/  IMAD.WIDE.U32 R4, R3, R14, R16 ;  /* 0x0000000e03047225 */ /* 0x000fc800078e0010 */
[----:B------:R-:W-:Y:S01]  /*a380*/  IMAD R3, R3, R15, R0 ;  /* 0x0000000f03037224 */ /* 0x000fe200078e0200 */
[----:B------:R-:W-:Y:S02]  /*a390*/  I2FP.F32.U32 R0, R24 ;  /* 0x0000001800007245 */ /* 0x000fe40000201000 */
[----:B------:R-:W3:Y:S01]  /*a3a0*/  LDC R26, c[0x0][0x658] ;  /* 0x00019600ff1a7b82 */ /* 0x000ee20000000800 */
[----:B------:R-:W-:Y:S01]  /*a3b0*/  IMAD.IADD R3, R5, 0x1, R3 ;  /* 0x0000000105037824 */ /* 0x000fe200078e0203 */
[----:B-1----:R-:W-:Y:S01]  /*a3c0*/  ISETP.NE.U32.AND P0, PT, R28, RZ, PT ;  /* 0x000000ff1c00720c */ /* 0x002fe20003f05070 */
[----:B------:R-:W-:Y:S01]  /*a3d0*/  FMUL R0, R0, UR4 ;  /* 0x0000000400007c20 */ /* 0x000fe20008400000 */
[----:B------:R-:W-:Y:S02]  /*a3e0*/  IMAD.MOV.U32 R5, RZ, RZ, -0x1 ;  /* 0xffffffffff057424 */ /* 0x000fe400078e00ff */
[----:B------:R-:W-:Y:S01]  /*a3f0*/  ISETP.NE.AND.EX P0, PT, R29, RZ, PT, P0 ;  /* 0x000000ff1d00720c */ /* 0x000fe20003f05300 */
[----:B------:R1:W4:Y:S01]  /*a400*/  F2I.U32.TRUNC.NTZ R13, R0 ;  /* 0x00000000000d7305 */ /* 0x000322000020f000 */
[----:B------:R-:W1:Y:S01]  /*a410*/  LDC R15, c[0x0][0x148] ;  /* 0x00005200ff0f7b82 */ /* 0x000e620000000800 */
[----:B0-----:R-:W-:-:S02]  /*a420*/  SHF.R.U64 R12, R4, R6, R3 ;  /* 0x00000006040c7219 */ /* 0x001fc40000001203 */
[----:B------:R-:W-:-:S05]  /*a430*/  SHF.R.U32.HI R3, RZ, R6, R3 ;  /* 0x00000006ff037219 */ /* 0x000fca0000011603 */
[----:B------:R-:W0:Y:S01]  /*a440*/  LDC R20, c[0x0][0x600] ;  /* 0x00018000ff147b82 */ /* 0x000e220000000800 */
[-CC-:B--2---:R-:W-:Y:S02]  /*a450*/  SHF.R.U64 R10, R12, R8.reuse, R3.reuse ;  /* 0x000000080c0a7219 */ /* 0x184fe40000001203 */
[----:B------:R-:W-:-:S05]  /*a460*/  SHF.R.U32.HI R3, RZ, R8, R3 ;  /* 0x00000008ff037219 */ /* 0x000fca0000011603 */
[----:B------:R-:W2:Y:S01]  /*a470*/  LDC R27, c[0x0][0x648] ;  /* 0x00019200ff1b7b82 */ /* 0x000ea20000000800 */
[-C--:B---3--:R-:W-:Y:S02]  /*a480*/  SHF.L.U32 R4, R5, R26.reuse, RZ ;  /* 0x0000001a05047219 */ /* 0x088fe400000006ff */
[--C-:B------:R-:W-:Y:S02]  /*a490*/  SHF.R.U64 R14, R10, R26, R3.reuse ;  /* 0x0000001a0a0e7219 */ /* 0x100fe40000001203 */
[----:B------:R-:W-:Y:S02]  /*a4a0*/  LOP3.LUT R25, RZ, R4, RZ, 0x33, !PT ;  /* 0x00000004ff197212 */ /* 0x000fe400078e33ff */
[-C--:B------:R-:W-:Y:S01]  /*a4b0*/  SHF.R.U32.HI R5, RZ, R26.reuse, R3 ;  /* 0x0000001aff057219 */ /* 0x080fe20000011603 */
[----:B------:R-:W3:Y:S01]  /*a4c0*/  LDC R30, c[0x0][0x638] ;  /* 0x00018e00ff1e7b82 */ /* 0x000ee20000000800 */
[----:B------:R-:W-:Y:S01]  /*a4d0*/  SHF.L.U32 R154, R7, R26, RZ ;  /* 0x0000001a079a7219 */ /* 0x000fe200000006ff */
[----:B------:R-:W-:-:S06]  /*a4e0*/  IMAD.MOV.U32 R4, RZ, RZ, R14 ;  /* 0x000000ffff047224 */ /* 0x000fcc00078e000e */
[----:B------:R-:W0:Y:S01]  /*a4f0*/  LDC R31, c[0x0][0x610] ;  /* 0x00018400ff1f7b82 */ /* 0x000e220000000800 */
[----:B----4-:R-:W-:Y:S05]  /*a500*/  @!P0 BRA `(.L_x_291) ;  /* 0x0000000000288947 */ /* 0x010fea0003800000 */
        /* <DEDUP_REMOVED lines=10> */
.L_x_291:
[----:B------:R-:W-:Y:S01]  /*a5b0*/  ISETP.NE.AND P0, PT, R2, 0x1, PT ;  /* 0x000000010200780c */ /* 0x000fe20003f05270 */
[----:B0-----:R-:W-:Y:S01]  /*a5c0*/  VIADD R7, R20, 0xffffffff ;  /* 0xffffffff14077836 */ /* 0x001fe20000000000 */
[----:B-12---:R-:W-:Y:S01]  /*a5d0*/  SHF.R.U64 R0, R4, R27, R5 ;  /* 0x0000001b04007219 */ /* 0x006fe20000001205 */
[----:B------:R-:W-:Y:S01]  /*a5e0*/  IMAD.MOV R13, RZ, RZ, -R13 ;  /* 0x000000ffff0d7224 */ /* 0x000fe200078e0a0d */
[----:B------:R-:W-:Y:S01]  /*a5f0*/  LOP3.LUT R5, R10, R25, RZ, 0xc0, !PT ;  /* 0x000000190a057212 */ /* 0x000fe200078ec0ff */
[----:B------:R-:W-:Y:S02]  /*a600*/  IMAD.MOV.U32 R4, RZ, RZ, 0x1 ;  /* 0x00000001ff047424 */ /* 0x000fe400078e00ff */
[----:B------:R-:W-:Y:S02]  /*a610*/  IMAD.MOV R3, RZ, RZ, -R0 ;  /* 0x000000ffff037224 */ /* 0x000fe400078e0a00 */
[----:B------:R-:W-:Y:S01]  /*a620*/  IMAD R154, R154, R0, R5 ;  /* 0x000000009a9a7224 */ /* 0x000fe200078e0205 */
[----:B------:R-:W-:Y:S01]  /*a630*/  LOP3.LUT R5, R12, R7, RZ, 0xc0, !PT ;  /* 0x000000070c057212 */ /* 0x000fe200078ec0ff */
[----:B---3--:R-:W-:-:S02]  /*a640*/  IMAD R0, R3, R30, R14 ;  /* 0x0000001e03007224 */ /* 0x008fc400078e020e */
[----:B------:R-:W-:Y:S02]  /*a650*/  @P0 IMAD R21, R15, R13, R24 ;  /* 0x0000000d0f150224 */ /* 0x000fe400078e0218 */
[----:B------:R-:W-:Y:S01]  /*a660*/  IMAD R3, R0, R20, R5 ;  /* 0x0000001400037224 */ /* 0x000fe200078e0205 */
[----:B------:R-:W-:Y:S01]  /*a670*/  PRMT R0, R4, 0x7610, R0 ;  /* 0x0000761004007816 */ /* 0x000fe20000000000 */
[----:B------:R-:W-:-:S05]  /*a680*/  IMAD R154, R154, R31, R21 ;  /* 0x0000001f9a9a7224 */ /* 0x000fca00078e0215 */
[----:B------:R-:W-:Y:S02]  /*a690*/  SEL R153, R3, R154, !P0 ;  /* 0x0000009a03997207 */ /* 0x000fe40004000000 */
[----:B------:R-:W-:-:S07]  /*a6a0*/  SEL R154, R154, R3, !P0 ;  /* 0x000000039a9a7207 */ /* 0x000fce0004000000 */
.L_x_289:
[----:B------:R-:W-:-:S13]  /*a6b0*/  LOP3.LUT P0, RZ, R0, 0xff, RZ, 0xc0, !PT ;  /* 0x000000ff00ff7812 */ /* 0x000fda000780c0ff */
[----:B------:R-:W-:Y:S05]  /*a6c0*/  @P0 BRA `(.L_x_292) ;  /* 0xffffff6800c40947 */ /* 0x000fea000383ffff */
[----:B------:R-:W-:Y:S05]  /*a6d0*/  EXIT ;  /* 0x000000000000794d */ /* 0x000fea0003800000 */
.L_x_7:
[----:B0-----:R-:W-:Y:S01]  /*a6e0*/  ULDC.64 UR4, c[0x0][0x650] ;  /* 0x0001940000047ab9 */ /* 0x001fe20000000a00 */
        /* <DEDUP_REMOVED lines=25> */
.L_x_294:
[----:B------:R-:W0:Y:S01]  /*a880*/  LDC.64 R28, c[0x0][0x640] ;  /* 0x00019000ff1c7b82 */ /* 0x000e220000000a00 */
[-CC-:B------:R-:W-:Y:S01]  /*a890*/  SHF.R.U64 R22, R12, R6.reuse, R13.reuse ;  /* 0x000000060c167219 */ /* 0x180fe2000000120d */
[----:B------:R-:W-:Y:S01]  /*a8a0*/  IMAD.MOV.U32 R30, RZ, RZ, 0x1 ;  /* 0x00000001ff1e7424 */ /* 0x000fe200078e00ff */
[----:B------:R-:W-:Y:S02]  /*a8b0*/  SHF.R.U32.HI R6, RZ, R6, R13 ;  /* 0x00000006ff067219 */ /* 0x000fe4000001160d */
        /* <DEDUP_REMOVED lines=8> */
[----:B------:R-:W-:Y:S01]  /*a940*/  IMAD.IADD R9, R9, 0x1, R11 ;  /* 0x0000000109097824 */ /* 0x000fe200078e020b */
[----:B0-----:R-:W-:-:S04]  /*a950*/  ISETP.NE.U32.AND P0, PT, R28, RZ, PT ;  /* 0x000000ff1c00720c */ /* 0x001fc80003f05070 */
[----:B------:R-:W-:Y:S02]  /*a960*/  ISETP.NE.AND.EX P0, PT, R29, RZ, PT, P0 ;  /* 0x000000ff1d00720c */ /* 0x000fe40003f05300 */
[----:B------:R-:W0:Y:S01]  /*a970*/  LDC R20, c[0x0][0x600] ;  /* 0x00018000ff147b82 */ /* 0x000e220000000800 */
[-CC-:B-1----:R-:W-:Y:S01]  /*a980*/  SHF.R.U64 R14, R8, R10.reuse, R9.reuse ;  /* 0x0000000a080e7219 */ /* 0x182fe20000001209 */
[----:B------:R-:W-:Y:S01]  /*a990*/  IMAD.MOV.U32 R8, RZ, RZ, -0x1 ;  /* 0xffffffffff087424 */ /* 0x000fe200078e00ff */
[----:B------:R-:W-:-:S05]  /*a9a0*/  SHF.R.U32.HI R9, RZ, R10, R9 ;  /* 0x0000000aff097219 */ /* 0x000fca0000011609 */
[----:B------:R-:W1:Y:S01]  /*a9b0*/  LDC R24, c[0x0][0x648] ;  /* 0x00019200ff187b82 */ /* 0x000e620000000800 */
[-CC-:B--2---:R-:W-:Y:S02]  /*a9c0*/  SHF.R.U64 R23, R14, R12.reuse, R9.reuse ;  /* 0x0000000c0e177219 */ /* 0x184fe40000001209 */
[----:B------:R-:W-:-:S05]  /*a9d0*/  SHF.R.U32.HI R6, RZ, R12, R9 ;  /* 0x0000000cff067219 */ /* 0x000fca0000011609 */
[----:B------:R-:W2:Y:S01]  /*a9e0*/  LDC R26, c[0x0][0x638] ;  /* 0x00018e00ff1a7b82 */ /* 0x000ea20000000800 */
[-C--:B---3--:R-:W-:Y:S02]  /*a9f0*/  SHF.L.U32 R8, R8, R27.reuse, RZ ;  /* 0x0000001b08087219 */ /* 0x088fe400000006ff */
[-CC-:B------:R-:W-:Y:S02]  /*aa00*/  SHF.R.U64 R25, R23, R27.reuse, R6.reuse ;  /* 0x0000001b17197219 */ /* 0x180fe40000001206 */
[----:B------:R-:W-:Y:S02]  /*aa10*/  LOP3.LUT R32, RZ, R8, RZ, 0x33, !PT ;  /* 0x00000008ff207212 */ /* 0x000fe400078e33ff */
[----:B------:R-:W-:Y:S01]  /*aa20*/  SHF.R.U32.HI R9, RZ, R27, R6 ;  /* 0x0000001bff097219 */ /* 0x000fe20000011606 */
[----:B------:R-:W3:Y:S01]  /*aa30*/  LDC R31, c[0x0][0x610] ;  /* 0x00018400ff1f7b82 */ /* 0x000ee20000000800 */
[----:B------:R-:W-:Y:S01]  /*aa40*/  IMAD.MOV.U32 R8, RZ, RZ, R25 ;  /* 0x000000ffff087224 */ /* 0x000fe200078e0019 */
[----:B------:R-:W-:Y:S06]  /*aa50*/  @!P0 BRA `(.L_x_295) ;  /* 0x0000000000288947 */ /* 0x000fec0003800000 */
        /* <DEDUP_REMOVED lines=10> */
.L_x_295:
[----:B------:R-:W-:Y:S01]  /*ab00*/  ISETP.NE.AND P0, PT, R2, 0x1, PT ;  /* 0x000000010200780c */ /* 0x000fe20003f05270 */
[----:B------:R-:W-:Y:S01]  /*ab10*/  IMAD.MOV.U32 R13, RZ, RZ, R22 ;  /* 0x000000ffff0d7224 */ /* 0x000fe200078e0016 */
[----:B-1----:R-:W-:Y:S01]  /*ab20*/  SHF.R.U64 R6, R8, R24, R9 ;  /* 0x0000001808067219 */ /* 0x002fe20000001209 */
[----:B0-----:R-:W-:Y:S01]  /*ab30*/  VIADD R9, R20, 0xffffffff ;  /* 0xffffffff14097836 */ /* 0x001fe20000000000 */
[----:B------:R-:W-:Y:S02]  /*ab40*/  SHF.L.U32 R30, R30, R27, RZ ;  /* 0x0000001b1e1e7219 */ /* 0x000fe400000006ff */
[----:B------:R-:W-:Y:S01]  /*ab50*/  LOP3.LUT R5, R23, R32, RZ, 0xc0, !PT ;  /* 0x0000002017057212 */ /* 0x000fe200078ec0ff */
[----:B------:R-:W-:-:S04]  /*ab60*/  IMAD.MOV R8, RZ, RZ, -R6 ;  /* 0x000000ffff087224 */ /* 0x000fc800078e0a06 */
[----:B------:R-:W-:Y:S01]  /*ab70*/  IMAD R6, R30, R6, R5 ;  /* 0x000000061e067224 */ /* 0x000fe200078e0205 */
[----:B------:R-:W-:Y:S01]  /*ab80*/  LOP3.LUT R5, R14, R9, RZ, 0xc0, !PT ;  /* 0x000000090e057212 */ /* 0x000fe200078ec0ff */
[----:B------:R-:W-:Y:S02]  /*ab90*/  @P0 IMAD R3, R7, R21, R4 ;  /* 0x0000001507030224 */ /* 0x000fe400078e0204 */
[----:B--2---:R-:W-:Y:S02]  /*aba0*/  IMAD R4, R8, R26, R25 ;  /* 0x0000001a08047224 */ /* 0x004fe400078e0219 */
[----:B---3--:R-:W-:Y:S02]  /*abb0*/  IMAD R3, R6, R31, R3 ;  /* 0x0000001f06037224 */ /* 0x008fe400078e0203 */
[----:B------:R-:W-:Y:S02]  /*abc0*/  IMAD R4, R4, R20, R5 ;  /* 0x0000001404047224 */ /* 0x000fe400078e0205 */
[----:B------:R-:W-:-:S03]  /*abd0*/  IMAD.MOV.U32 R6, RZ, RZ, 0x1 ;  /* 0x00000001ff067424 */ /* 0x000fc600078e00ff */
[----:B------:R-:W-:Y:S02]  /*abe0*/  SEL R20, R4, R3, !P0 ;  /* 0x0000000304147207 */ /* 0x000fe40004000000 */
[----:B------:R-:W-:-:S07]  /*abf0*/  SEL R11, R3, R4, !P0 ;  /* 0x00000004030b7207 */ /* 0x000fce0004000000 */
.L_x_293:
[----:B------:R-:W-:-:S08]  /*ac00*/  NOP ;  /* 0x0000000000007918 */ /* 0x000fd00000000000 */
[----:B------:R-:W0:-:S00]  /*ac10*/  USETMAXREG.DEALLOC.CTAPOOL 0x28 ;  /* 0x00000028000079c8 */ /* 0x000e0000080e0500 */
[----:B0-----:R-:W-:-:S13]  /*ac20*/  ISETP.NE.AND P0, PT, R0, RZ, PT ;  /* 0x000000ff0000720c */ /* 0x001fda0003f05270 */
[----:B------:R-:W-:Y:S05]  /*ac30*/  @P0 EXIT ;  /* 0x000000000000094d */ /* 0x000fea0003800000 */
[----:B------:R-:W-:Y:S01]  /*ac40*/  LOP3.LUT P0, RZ, R6, 0xff, RZ, 0xc0, !PT ;  /* 0x000000ff06ff7812 */ /* 0x000fe2000780c0ff */
[----:B------:R-:W-:Y:S02]  /*ac50*/  IMAD.MOV.U32 R0, RZ, RZ, 0x1 ;  /* 0x00000001ff007424 */ /* 0x000fe400078e00ff */
[----:B------:R-:W-:-:S10]  /*ac60*/  IMAD.MOV.U32 R12, RZ, RZ, RZ ;  /* 0x000000ffff0c7224 */ /* 0x000fd400078e00ff */
[----:B------:R-:W-:Y:S05]  /*ac70*/  @!P0 BRA `(.L_x_296) ;  /* 0x0000000c00ac8947 */ /* 0x000fea0003800000 */
[----:B------:R-:W0:Y:S01]  /*ac80*/  LDC R0, c[0x0][0x28c] ;  /* 0x0000a300ff007b82 */ /* 0x000e220000000800 */
[----:B------:R-:W-:Y:S01]  /*ac90*/  ULDC UR5, c[0x0][0x658] ;  /* 0x0001960000057ab9 */ /* 0x000fe20000000800 */
[----:B------:R-:W-:Y:S01]  /*aca0*/  UMOV UR11, 0xffffffff ;  /* 0xffffffff000b7882 */ /* 0x000fe20000000000 */
[----:B------:R-:W-:Y:S01]  /*acb0*/  UMOV UR14, 0x1 ;  /* 0x00000001000e7882 */ /* 0x000fe20000000000 */
[----:B------:R-:W-:Y:S01]  /*acc0*/  USHF.L.U32 UR11, UR11, UR5, URZ ;  /* 0x000000050b0b7299 */ /* 0x000fe2000800063f */
[----:B------:R-:W-:Y:S01]  /*acd0*/  BSSY B0, `(.L_x_296) ;  /* 0x00000e5000007945 */ /* 0x000fe20003800000 */
[----:B------:R-:W-:Y:S01]  /*ace0*/  ULDC UR9, c[0x0][0xc] ;  /* 0x0000030000097ab9 */ /* 0x000fe20000000800 */
[----:B------:R-:W-:Y:S01]  /*acf0*/  ULDC UR12, c[0x0][0x10] ;  /* 0x00000400000c7ab9 */ /* 0x000fe20000000800 */
[----:B------:R-:W1:Y:S01]  /*ad00*/  S2UR UR8, SR_CgaCtaId ;  /* 0x00000000000879c3 */ /* 0x000e620000008800 */
[----:B------:R-:W-:Y:S01]  /*ad10*/  ULOP3.LUT UR13, URZ, UR11, URZ, 0x33, !UPT ;  /* 0x0000000b3f0d7292 */ /* 0x000fe2000f8e333f */
[----:B------:R-:W-:Y:S01]  /*ad20*/  IMAD.MOV.U32 R10, RZ, RZ, 0x1 ;  /* 0x00000001ff0a7424 */ /* 0x000fe200078e00ff */
[----:B------:R-:W-:Y:S01]  /*ad30*/  LOP3.LUT R9, R19, 0x2, RZ, 0xfc, !PT ;  /* 0x0000000213097812 */ /* 0x000fe200078efcff */
[----:B------:R-:W-:Y:S01]  /*ad40*/  IMAD.MOV.U32 R12, RZ, RZ, RZ ;  /* 0x000000ffff0c7224 */ /* 0x000fe200078e00ff */
[----:B------:R-:W-:Y:S01]  /*ad50*/  ULDC UR4, c[0x0][0x600] ;  /* 0x0001800000047ab9 */ /* 0x000fe20000000800 */
[----:B------:R-:W-:Y:S01]  /*ad60*/  UMOV UR30, 0x5 ;  /* 0x00000005001e7882 */ /* 0x000fe20000000000 */
[----:B------:R-:W-:-:S02]  /*ad70*/  UIADD3 UR4, UR4, -0x1, URZ ;  /* 0xffffffff04047890 */ /* 0x000fc4000fffe03f */
[----:B------:R-:W-:Y:S01]  /*ad80*/  USHF.L.U32 UR5, UR14, UR5, URZ ;  /* 0x000000050e057299 */ /* 0x000fe2000800063f */
[----:B------:R-:W-:Y:S01]  /*ad90*/  ULDC.64 UR40, c[0x0][0x198] ;  /* 0x0000660000287ab9 */ /* 0x000fe20000000a00 */
[----:B0-----:R-:W-:-:S05]  /*ada0*/  VIADD R0, R0, 0x7f ;  /* 0x0000007f00007836 */ /* 0x001fca0000000000 */
[----:B------:R-:W-:Y:S01]  /*adb0*/  SHF.R.S32.HI R3, RZ, 0x1f, R0 ;  /* 0x0000001fff037819 */ /* 0x000fe20000011400 */
[----:B-1----:R-:W-:-:S03]  /*adc0*/  ULOP3.LUT UR10, UR8, 0x1, URZ, 0xc0, !UPT ;  /* 0x00000001080a7892 */ /* 0x002fc6000f8ec03f */
[----:B------:R-:W-:Y:S01]  /*add0*/  LEA.HI R3, R3, R0, RZ, 0x7 ;  /* 0x0000000003037211 */ /* 0x000fe200078f38ff */
[----:B------:R-:W-:Y:S01]  /*ade0*/  USHF.R.U32.HI UR37, URZ, 0x1, UR8 ;  /* 0x000000013f257899 */ /* 0x000fe20008011608 */
[----:B------:R-:W-:Y:S01]  /*adf0*/  IMAD.MOV.U32 R0, RZ, RZ, 0x1 ;  /* 0x00000001ff007424 */ /* 0x000fe200078e00ff */
[----:B------:R-:W-:Y:S01]  /*ae00*/  USHF.L.U32 UR6, UR8, 0x7, URZ ;  /* 0x0000000708067899 */ /* 0x000fe2000800063f */
[----:B------:R-:W-:Y:S01]  /*ae10*/  SHF.R.S32.HI R3, RZ, 0x7, R3 ;  /* 0x00000007ff037819 */ /* 0x000fe20000011403 */
[----:B------:R-:W-:Y:S02]  /*ae20*/  USHF.L.U32 UR7, UR8, 0xd, URZ ;  /* 0x0000000d08077899 */ /* 0x000fe4000800063f */
[----:B------:R-:W-:Y:S02]  /*ae30*/  ULOP3.LUT UR8, UR8, 0xfffffffe, URZ, 0xc0, !UPT ;  /* 0xfffffffe08087892 */ /* 0x000fe4000f8ec03f */
[----:B------:R-:W-:Y:S01]  /*ae40*/  UISETP.GT.U32.AND UP0, UPT, UR10, 0xffff, UPT ;  /* 0x0000ffff0a00788c */ /* 0x000fe2000bf04070 */
[----:B------:R-:W-:Y:S01]  /*ae50*/  VIADD R8, R3, 0x1 ;  /* 0x0000000103087836 */ /* 0x000fe20000000000 */
[----:B------:R-:W-:-:S02]  /*ae60*/  USHF.L.U32 UR21, UR14, UR8, URZ ;  /* 0x000000080e157299 */ /* 0x000fc4000800063f */
[----:B------:R-:W-:Y:S02]  /*ae70*/  ULOP3.LUT UR11, UR8, 0x1, URZ, 0xfc, !UPT ;  /* 0x00000001080b7892 */ /* 0x000fe4000f8efc3f */
[----:B------:R-:W-:Y:S02]  /*ae80*/  UIMAD.WIDE.U32 UR8, UR9, UR12, URZ ;  /* 0x0000000c090872a5 */ /* 0x000fe4000f8e003f */
[----:B------:R-:W-:Y:S01]  /*ae90*/  USEL UR10, UR10, 0xffff, !UP0 ;  /* 0x0000ffff0a0a7887 */ /* 0x000fe2000c000000 */
[----:B------:R-:W-:Y:S01]  /*aea0*/  ULDC UR12, c[0x0][0x14] ;  /* 0x00000500000c7ab9 */ /* 0x000fe20000000800 */
[----:B------:R-:W-:Y:S02]  /*aeb0*/  USHF.L.U32 UR11, UR14, UR11, URZ ;  /* 0x0000000b0e0b7299 */ /* 0x000fe4000800063f */
[----:B------:R-:W-:Y:S02]  /*aec0*/  UIMAD.WIDE.U32 UR38, UR8, UR12, URZ ;  /* 0x0000000c082672a5 */ /* 0x000fe4000f8e003f */
[----:B------:R-:W-:-:S02]  /*aed0*/  UIMAD UR29, UR9, UR12, URZ ;  /* 0x0000000c091d72a4 */ /* 0x000fc4000f8e023f */
[----:B------:R-:W-:Y:S02]  /*aee0*/  ULOP3.LUT UR10, UR10, 0xffff, URZ, 0xc0, !UPT ;  /* 0x0000ffff0a0a7892 */ /* 0x000fe4000f8ec03f */
[----:B------:R-:W-:Y:S02]  /*aef0*/  ULOP3.LUT UR6, UR6, 0x80, URZ, 0xc0, !UPT ;  /* 0x0000008006067892 */ /* 0x000fe4000f8ec03f */
[----:B------:R-:W-:Y:S02]  /*af00*/  ULOP3.LUT UR7, UR7, 0x2000, URZ, 0xc0, !UPT ;  /* 0x0000200007077892 */ /* 0x000fe4000f8ec03f */
[----:B------:R-:W-:Y:S02]  /*af10*/  ULOP3.LUT UR21, UR21, UR11, URZ, 0xfc, !UPT ;  /* 0x0000000b15157292 */ /* 0x000fe4000f8efc3f */
[----:B------:R-:W-:Y:S02]  /*af20*/  UIADD3 UR29, UR39, UR29, URZ ;  /* 0x0000001d271d7290 */ /* 0x000fe4000fffe03f */
[----:B------:R-:W-:-:S12]  /*af30*/  USHF.L.U32 UR30, UR30, UR10, URZ ;  /* 0x0000000a1e1e7299 */ /* 0x000fd8000800063f */
.L_x_307:
[----:B------:R-:W-:-:S03]  /*af40*/  UMOV UR8, 0xffffffff ;  /* 0xffffffff00087882 */ /* 0x000fc60000000000 */
[----:B------:R-:W-:Y:S05]  /*af50*/  BRA.DIV UR8, `(.L_x_297) ;  /* 0x0000000e08b87947 */ /* 0x000fea000b800000 */
[----:B------:R-:W-:-:S13]  /*af60*/  ELECT P6, URZ, PT ;  /* 0x00000000003f782f */ /* 0x000fda00038c0000 */
.L_x_317:
[----:B------:R-:W0:Y:S01]  /*af70*/  LDC R4, c[0x0][0x28c] ;  /* 0x0000a300ff047b82 */ /* 0x000e220000000800 */
[----:B------:R-:W-:Y:S01]  /*af80*/  BSSY B1, `(.L_x_298) ;  /* 0x0000048000017945 */ /* 0x000fe20003800000 */
[----:B0-----:R-:W-:-:S13]  /*af90*/  ISETP.LT.OR P6, PT, R4, 0x1, !P6 ;  /* 0x000000010400780c */ /* 0x001fda00077c1670 */
[----:B------:R-:W-:Y:S05]  /*afa0*/  @P6 BRA `(.L_x_299) ;  /* 0x0000000400146947 */ /* 0x000fea0003800000 */
[----:B------:R-:W-:Y:S01]  /*afb0*/  LEA R11, R11, UR37, 0x1 ;  /* 0x000000250b0b7c11 */ /* 0x000fe2000f8e08ff */
[----:B------:R-:W-:Y:S01]  /*afc0*/  IMAD.MOV.U32 R21, RZ, RZ, RZ ;  /* 0x000000ffff157224 */ /* 0x000fe200078e00ff */
[----:B------:R-:W-:Y:S01]  /*afd0*/  LEA R20, R20, UR6, 0x8 ;  /* 0x0000000614147c11 */ /* 0x000fe2000f8e40ff */
[----:B------:R-:W-:Y:S02]  /*afe0*/  IMAD.MOV.U32 R4, RZ, RZ, R8 ;  /* 0x000000ffff047224 */ /* 0x000fe400078e0008 */
[----:B------:R-:W-:Y:S02]  /*aff0*/  IMAD.MOV.U32 R5, RZ, RZ, R0 ;  /* 0x000000ffff057224 */ /* 0x000fe400078e0000 */
[----:B------:R-:W-:Y:S02]  /*b000*/  IMAD.MOV.U32 R6, RZ, RZ, R12 ;  /* 0x000000ffff067224 */ /* 0x000fe400078e000c */
[----:B------:R-:W-:-:S07]  /*b010*/  IMAD.SHL.U32 R15, R11, 0x40, RZ ;  /* 0x000000400b0f7824 */ /* 0x000fce00078e00ff */
.L_x_302:
[----:B------:R-:W0:Y:S01]  /*b020*/  S2R R14, SR_CgaCtaId ;  /* 0x00000000000e7919 */ /* 0x000e220000008800 */
[----:B------:R-:W-:Y:S02]  /*b030*/  MOV R7, 0x400 ;  /* 0x0000040000077802 */ /* 0x000fe40000000f00 */
[----:B------:R-:W-:-:S13]  /*b040*/  LOP3.LUT P1, RZ, R18, 0x7f, RZ, 0xc0, !PT ;  /* 0x0000007f12ff7812 */ /* 0x000fda000782c0ff */
[----:B------:R-:W1:Y:S01]  /*b050*/  @!P1 LDC R11, c[0x0][0x500] ;  /* 0x00014000ff0b9b82 */ /* 0x000e620000000800 */
[----:B0-----:R-:W-:Y:S02]  /*b060*/  LEA R22, R14, R7, 0x18 ;  /* 0x000000070e167211 */ /* 0x001fe400078ec0ff */
[----:B------:R-:W-:-:S03]  /*b070*/  SHF.L.U32 R7, R5, 0x1f, RZ ;  /* 0x0000001f05077819 */ /* 0x000fc600000006ff */
[----:B------:R-:W-:-:S04]  /*b080*/  IMAD R14, R6, 0x8, R22 ;  /* 0x00000008060e7824 */ /* 0x000fc800078e0216 */
[----:B------:R-:W0:Y:S02]  /*b090*/  SYNCS.PHASECHK.TRANS64.TRYWAIT P0, [R14+URZ+0x18], R7 ;  /* 0x000018070e0075a7 */ /* 0x000e24000800017f */
[----:B01----:R-:W-:Y:S05]  /*b0a0*/  @!P0 BRA `(.L_x_300) ;  /* 0x0000000c00848947 */ /* 0x003fea0003800000 */
.L_x_318:
[----:B0-----:R-:W-:Y:S01]  /*b0b0*/  PRMT R7, R9, 0x9910, RZ ;  /* 0x0000991009077816 */ /* 0x001fe200000000ff */
[----:B------:R0:W-:Y:S03]  /*b0c0*/  @!P1 SYNCS.ARRIVE.TRANS64 RZ, [R14+URZ], R11 ;  /* 0x0000000b0eff99a7 */ /* 0x0001e6000800003f */
[----:B------:R-:W-:-:S13]  /*b0d0*/  ISETP.NE.AND P0, PT, R7, 0x2, PT ;  /* 0x000000020700780c */ /* 0x000fda0003f05270 */
[----:B0-----:R-:W-:Y:S05]  /*b0e0*/  @P0 BRA `(.L_x_301) ;  /* 0x0000000000040947 */ /* 0x001fea0003800000 */
[----:B------:R-:W-:Y:S01]  /*b0f0*/  BPT.TRAP 0x1 ;  /* 0x000000040000795c */ /* 0x000fe20000300000 */
.L_x_301:
[----:B------:R-:W-:Y:S01]  /*b100*/  LEA R7, R6, UR37, 0x2 ;  /* 0x0000002506077c11 */ /* 0x000fe2000f8e10ff */
[----:B------:R-:W-:Y:S01]  /*b110*/  VIADD R4, R4, 0xffffffff ;  /* 0xffffffff04047836 */ /* 0x000fe20000000000 */
[----:B------:R-:W-:Y:S01]  /*b120*/  LEA R11, R6, UR7, 0xf ;  /* 0x00000007060b7c11 */ /* 0x000fe2000f8e78ff */
[----:B------:R-:W-:Y:S01]  /*b130*/  UIADD3 UR14, UP0, UR40, 0xf0, URZ ;  /* 0x000000f0280e7890 */ /* 0x000fe2000ff1e03f */
[----:B------:R-:W-:Y:S01]  /*b140*/  R2UR UR34, R21 ;  /* 0x00000000152272ca */ /* 0x000fe200000e0000 */
[----:B------:R-:W-:Y:S01]  /*b150*/  IMAD.SHL.U32 R7, R7, 0x1000, RZ ;  /* 0x0000100007077824 */ /* 0x000fe200078e00ff */
[----:B------:R-:W-:Y:S01]  /*b160*/  R2UR UR33, R14 ;  /* 0x000000000e2172ca */ /* 0x000fe200000e0000 */
[--C-:B------:R-:W-:Y:S01]  /*b170*/  IMAD R11, R11, 0x2, R22.reuse ;  /* 0x000000020b0b7824 */ /* 0x100fe200078e0216 */
[----:B------:R-:W-:Y:S01]  /*b180*/  R2UR UR36, R13 ;  /* 0x000000000d2472ca */ /* 0x000fe200000e0000 */
[----:B------:R-:W-:Y:S01]  /*b190*/  IMAD R7, R7, 0x2, R22 ;  /* 0x0000000207077824 */ /* 0x000fe200078e0216 */
[----:B------:R-:W-:Y:S01]  /*b1a0*/  R2UR UR35, R15 ;  /* 0x000000000f2372ca */ /* 0x000fe200000e0000 */
[----:B------:R-:W-:Y:S01]  /*b1b0*/  UIADD3 UR42, UP1, UR40, 0x1f0, URZ ;  /* 0x000001f0282a7890 */ /* 0x000fe2000ff3e03f */
[----:B------:R-:W-:Y:S01]  /*b1c0*/  R2UR UR8, R11 ;  /* 0x000000000b0872ca */ /* 0x000fe200000e0000 */
[----:B------:R-:W-:Y:S01]  /*b1d0*/  UIADD3.X UR15, URZ, UR41, URZ, UP0, !UPT ;  /* 0x000000293f0f7290 */ /* 0x000fe200087fe43f */
[----:B------:R-:W-:Y:S01]  /*b1e0*/  R2UR UR24, R7 ;  /* 0x00000000071872ca */ /* 0x000fe200000e0000 */
[----:B------:R-:W-:Y:S01]  /*b1f0*/  UPRMT UR31, URZ, 0x5410, UR30 ;  /* 0x000054103f1f7896 */ /* 0x000fe2000800001e */
[----:B------:R-:W-:Y:S01]  /*b200*/  R2UR UR19, R20 ;  /* 0x00000000141372ca */ /* 0x000fe200000e0000 */
[----:B------:R-:W-:Y:S01]  /*b210*/  UIADD3 UR26, UR34, 0x40, URZ ;  /* 0x00000040221a7890 */ /* 0x000fe2000fffe03f */
[----:B------:R-:W-:Y:S01]  /*b220*/  ISETP.GT.AND P1, PT, R4, 0x1, PT ;  /* 0x000000010400780c */ /* 0x000fe20003f24270 */
[----:B------:R-:W-:Y:S01]  /*b230*/  UIADD3.X UR43, URZ, UR41, URZ, UP1, !UPT ;  /* 0x000000293f2b7290 */ /* 0x000fe20008ffe43f */
[----:B------:R-:W-:Y:S01]  /*b240*/  VIADD R6, R6, 0x1 ;  /* 0x0000000106067836 */ /* 0x000fe20000000000 */
[----:B------:R-:W-:Y:S01]  /*b250*/  UPRMT UR44, URZ, 0x5410, UR21 ;  /* 0x000054103f2c7896 */ /* 0x000fe20008000015 */
[----:B------:R-:W-:Y:S01]  /*b260*/  VIADD R21, R21, 0x80 ;  /* 0x0000008015157836 */ /* 0x000fe20000000000 */
[----:B------:R-:W-:Y:S01]  /*b270*/  UMOV UR22, 0x0 ;  /* 0x0000000000167882 */ /* 0x000fe20000000000 */
[----:B------:R-:W-:Y:S01]  /*b280*/  UMOV UR23, 0x10000000 ;  /* 0x1000000000177882 */ /* 0x000fe20000000000 */
[----:B------:R-:W-:Y:S01]  /*b290*/  UIADD3 UR16, UR8, 0x18100, URZ ;  /* 0x0001810008107890 */ /* 0x000fe2000fffe03f */
[----:B------:R-:W-:Y:S01]  /*b2a0*/  ISETP.NE.AND P0, PT, R6, 0x3, PT ;  /* 0x000000030600780c */ /* 0x000fe20003f05270 */
[----:B------:R-:W-:-:S02]  /*b2b0*/  UIADD3 UR32, UR24, 0x100, URZ ;  /* 0x0000010018207890 */ /* 0x000fc4000fffe03f */
[----:B------:R-:W-:Y:S01]  /*b2c0*/  UIADD3 UR24, UR24, 0x4100, URZ ;  /* 0x0000410018187890 */ /* 0x000fe2000fffe03f */
[----:B------:R-:W-:Y:S01]  /*b2d0*/  SEL R14, RZ, 0x1, P0 ;  /* 0x00000001ff0e7807 */ /* 0x000fe20000000000 */
[----:B------:R-:W-:Y:S01]  /*b2e0*/  UIADD3 UR8, UR8, 0x20100, URZ ;  /* 0x0002010008087890 */ /* 0x000fe2000fffe03f */
[----:B------:R-:W-:Y:S01]  /*b2f0*/  SEL R6, R6, RZ, P0 ;  /* 0x000000ff06067207 */ /* 0x000fe20000000000 */
[----:B------:R-:W-:Y:S01]  /*b300*/  UMOV UR25, UR33 ;  /* 0x0000002100197c82 */ /* 0x000fe20008000000 */
[----:B------:R-:W-:Y:S01]  /*b310*/  UMOV UR28, UR36 ;  /* 0x00000024001c7c82 */ /* 0x000fe20008000000 */
[----:B------:R-:W-:Y:S01]  /*b320*/  UMOV UR27, UR35 ;  /* 0x00000023001b7c82 */ /* 0x000fe20008000000 */
[----:B------:R-:W-:Y:S01]  /*b330*/  UMOV UR17, UR33 ;  /* 0x0000002100117c82 */ /* 0x000fe20008000000 */
[----:B------:R-:W-:Y:S01]  /*b340*/  UMOV UR18, UR34 ;  /* 0x0000002200127c82 */ /* 0x000fe20008000000 */
[----:B------:R-:W-:Y:S01]  /*b350*/  UMOV UR20, UR36 ;  /* 0x0000002400147c82 */ /* 0x000fe20008000000 */
[----:B------:R0:W-:Y:S01]  /*b360*/  UTMALDG.3D.MULTICAST [UR32], [UR14], UR31, desc[UR22] ;  /* 0x000016200e0073b4 */ /* 0x0001e2000801181f */
[----:B------:R-:W-:Y:S01]  /*b370*/  UMOV UR9, UR33 ;  /* 0x0000002100097c82 */ /* 0x000fe20008000000 */
[----:B------:R-:W-:Y:S01]  /*b380*/  UMOV UR11, UR19 ;  /* 0x00000013000b7c82 */ /* 0x000fe20008000000 */
[----:B------:R-:W-:Y:S01]  /*b390*/  UMOV UR12, UR36 ;  /* 0x00000024000c7c82 */ /* 0x000fe20008000000 */
[----:B------:R-:W-:Y:S01]  /*b3a0*/  UMOV UR10, UR26 ;  /* 0x0000001a000a7c82 */ /* 0x000fe20008000000 */
[----:B------:R-:W-:Y:S01]  /*b3b0*/  LOP3.LUT R5, R5, R14, RZ, 0x3c, !PT ;  /* 0x0000000e05057212 */ /* 0x000fe200078e3cff */
[----:B------:R0:W-:Y:S01]  /*b3c0*/  UTMALDG.3D.MULTICAST [UR24], [UR14], UR31, desc[UR22] ;  /* 0x000016180e0073b4 */ /* 0x0001e2000801181f */
[----:B------:R0:W-:Y:S01]  /*b3d0*/  UTMALDG.3D.MULTICAST [UR16], [UR42], UR44, desc[UR22] ;  /* 0x000016102a0073b4 */ /* 0x0001e2000801182c */
[----:B------:R0:W-:Y:S02]  /*b3e0*/  UTMALDG.3D.MULTICAST [UR8], [UR42], UR44, desc[UR22] ;  /* 0x000016082a0073b4 */ /* 0x0001e4000801182c */
[----:B0-----:R-:W-:Y:S05]  /*b3f0*/  @P1 BRA `(.L_x_302) ;  /* 0xfffffffc00081947 */ /* 0x001fea000383ffff */
.L_x_299:
[----:B------:R-:W-:Y:S05]  /*b400*/  BSYNC B1 ;  /* 0x0000000000017941 */ /* 0x000fea0003800000 */
.L_x_298:
[----:B------:R-:W-:Y:S01]  /*b410*/  LOP3.LUT P1, RZ, R10, 0xff, RZ, 0xc0, !PT ;  /* 0x000000ff0aff7812 */ /* 0x000fe2000782c0ff */
[C---:B------:R-:W-:Y:S01]  /*b420*/  IMAD.IADD R12, R3.reuse, 0x1, R12 ;  /* 0x00000001030c7824 */ /* 0x040fe200078e020c */
[----:B------:R-:W-:Y:S01]  /*b430*/  ULDC.64 UR8, c[0x0][0x650] ;  /* 0x0001940000087ab9 */ /* 0x000fe20000000a00 */
[C---:B------:R-:W-:Y:S01]  /*b440*/  ISETP.GE.U32.AND P2, PT, R3.reuse, 0x3, PT ;  /* 0x000000030300780c */ /* 0x040fe20003f46070 */
[----:B------:R-:W-:Y:S01]  /*b450*/  BSSY B1, `(.L_x_303) ;  /* 0x000006a000017945 */ /* 0x000fe20003800000 */
[----:B------:R-:W-:Y:S01]  /*b460*/  IMAD.MOV.U32 R11, RZ, RZ, -0x1 ;  /* 0xffffffffff0b7424 */ /* 0x000fe200078e00ff */
[----:B------:R-:W-:Y:S01]  /*b470*/  ISETP.GT.U32.AND P0, PT, R12, 0x2, PT ;  /* 0x000000020c00780c */ /* 0x000fe20003f04070 */
[----:B------:R-:W-:Y:S01]  /*b480*/  IMAD.MOV.U32 R20, RZ, RZ, -0x1 ;  /* 0xffffffffff147424 */ /* 0x000fe200078e00ff */
[----:B------:R-:W-:Y:S01]  /*b490*/  PRMT R10, RZ, 0x7610, R10 ;  /* 0x00007610ff0a7816 */ /* 0x000fe2000000000a */
[----:B------:R-:W-:Y:S01]  /*b4a0*/  IMAD.MOV.U32 R13, RZ, RZ, -0x1 ;  /* 0xffffffffff0d7424 */ /* 0x000fe200078e00ff */
[----:B------:R-:W-:-:S03]  /*b4b0*/  ISETP.LT.U32.AND P0, PT, R3, 0x3, P0 ;  /* 0x000000030300780c */ /* 0x000fc60000701070 */
[----:B------:R-:W0:Y:S01]  /*b4c0*/  @P1 S2R R5, SR_CgaCtaId ;  /* 0x0000000000051919 */ /* 0x000e220000008800 */
[----:B------:R-:W-:-:S04]  /*b4d0*/  @P1 MOV R4, 0x400 ;  /* 0x0000040000041802 */ /* 0x000fc80000000f00 */
[----:B0-----:R-:W-:Y:S01]  /*b4e0*/  @P1 LEA R6, R5, R4, 0x18 ;  /* 0x0000000405061211 */ /* 0x001fe200078ec0ff */
[----:B------:R-:W-:-:S03]  /*b4f0*/  IMAD.WIDE.U32 R4, R12, -0x55555555, RZ ;  /* 0xaaaaaaab0c047825 */ /* 0x000fc600078e00ff */
[----:B------:R0:W-:Y:S01]  /*b500*/  @P1 SYNCS.ARRIVE.TRANS64.A1T0 RZ, [R6+URZ+0x48], RZ ;  /* 0x000048ff06ff19a7 */ /* 0x0001e2000810003f */
[----:B------:R-:W-:Y:S02]  /*b510*/  IADD3 R16, P1, R16, UR38, RZ ;  /* 0x0000002610107c10 */ /* 0x000fe4000ff3e0ff */
[----:B------:R-:W-:Y:S02]  /*b520*/  SHF.R.U32.HI R7, RZ, 0x1, R5 ;  /* 0x00000001ff077819 */ /* 0x000fe40000011605 */
[----:B------:R-:W-:Y:S02]  /*b530*/  SEL R5, RZ, 0x1, !P0 ;  /* 0x00000001ff057807 */ /* 0x000fe40004000000 */
[----:B------:R-:W-:Y:S01]  /*b540*/  IADD3.X R17, R17, UR29, RZ, P1, !PT ;  /* 0x0000001d11117c10 */ /* 0x000fe20008ffe4ff */
[----:B------:R-:W-:Y:S01]  /*b550*/  IMAD R12, R7, -0x3, R12 ;  /* 0xfffffffd070c7824 */ /* 0x000fe200078e020c */
[----:B------:R-:W-:Y:S02]  /*b560*/  ISETP.GE.U32.AND P0, PT, R16, UR8, PT ;  /* 0x0000000810007c0c */ /* 0x000fe4000bf06070 */
[----:B------:R-:W-:-:S02]  /*b570*/  LOP3.LUT R0, R0, R5, RZ, 0x3c, !PT ;  /* 0x0000000500007212 */ /* 0x000fc400078e3cff */
[----:B------:R-:W-:Y:S02]  /*b580*/  ISETP.GE.U32.AND.EX P0, PT, R17, UR9, PT, P0 ;  /* 0x0000000911007c0c */ /* 0x000fe4000bf06100 */
[----:B------:R-:W-:Y:S02]  /*b590*/  @P2 LOP3.LUT R0, R0, 0x1, R7, 0x78, !PT ;  /* 0x0000000100002812 */ /* 0x000fe400078e7807 */
[----:B------:R-:W-:-:S09]  /*b5a0*/  PRMT R4, RZ, 0x7610, R4 ;  /* 0x00007610ff047816 */ /* 0x000fd20000000004 */
[----:B0-----:R-:W-:Y:S05]  /*b5b0*/  @P0 BRA `(.L_x_304) ;  /* 0x00000004004c0947 */ /* 0x001fea0003800000 */
[----:B------:R-:W0:Y:S01]  /*b5c0*/  S2R R14, SR_CTAID.X ;  /* 0x00000000000e7919 */ /* 0x000e220000002500 */
[----:B------:R-:W-:Y:S01]  /*b5d0*/  ULDC.64 UR8, c[0x0][0x628] ;  /* 0x00018a0000087ab9 */ /* 0x000fe20000000a00 */
[----:B------:R-:W1:Y:S01]  /*b5e0*/  LDC R15, c[0x0][0x144] ;  /* 0x00005100ff0f7b82 */ /* 0x000e620000000800 */
[----:B------:R-:W-:Y:S01]  /*b5f0*/  ISETP.NE.U32.AND P0, PT, RZ, UR8, PT ;  /* 0x00000008ff007c0c */ /* 0x000fe2000bf05070 */
[----:B------:R-:W2:Y:S01]  /*b600*/  S2R R11, SR_CTAID.Y ;  /* 0x00000000000b7919 */ /* 0x000ea20000002600 */
[----:B------:R-:W-:Y:S01]  /*b610*/  ULDC UR10, c[0x0][0x150] ;  /* 0x00005400000a7ab9 */ /* 0x000fe20000000800 */
[----:B------:R-:W-:Y:S01]  /*b620*/  ULDC UR11, c[0x0][0x630] ;  /* 0x00018c00000b7ab9 */ /* 0x000fe20000000800 */
[----:B------:R-:W-:Y:S01]  /*b630*/  ISETP.NE.AND.EX P0, PT, RZ, UR9, PT, P0 ;  /* 0x00000009ff007c0c */ /* 0x000fe2000bf05300 */
[----:B------:R-:W-:Y:S01]  /*b640*/  IMAD.MOV.U32 R4, RZ, RZ, R16 ;  /* 0x000000ffff047224 */ /* 0x000fe200078e0010 */
[----:B0-----:R-:W-:-:S05]  /*b650*/  I2FP.F32.U32 R5, R14 ;  /* 0x0000000e00057245 */ /* 0x001fca0000201000 */
[----:B------:R-:W-:Y:S01]  /*b660*/  FMUL R20, R5, UR10 ;  /* 0x0000000a05147c20 */ /* 0x000fe20008400000 */
[----:B------:R-:W-:-:S05]  /*b670*/  IMAD.MOV.U32 R5, RZ, RZ, R17 ;  /* 0x000000ffff057224 */ /* 0x000fca00078e0011 */
[----:B--2---:R-:W-:Y:S05]  /*b680*/  @!P0 BRA `(.L_x_305) ;  /* 0x0000000000288947 */ /* 0x004fea0003800000 */
[----:B------:R-:W-:Y:S02]  /*b690*/  ULDC UR10, c[0x0][0x634] ;  /* 0x00018d00000a7ab9 */ /* 0x000fe40000000800 */
[----:B------:R-:W-:-:S05]  /*b6a0*/  IADD3 R5, P0, R16, UR10, RZ ;  /* 0x0000000a10057c10 */ /* 0x000fca000ff1e0ff */
[----:B------:R-:W-:-:S04]  /*b6b0*/  IMAD.X R13, RZ, RZ, R17, P0 ;  /* 0x000000ffff0d7224 */ /* 0x000fc800000e0611 */
[----:B------:R-:W-:-:S04]  /*b6c0*/  IMAD.WIDE.U32 R6, R13, UR8, RZ ;  /* 0x000000080d067c25 */ /* 0x000fc8000f8e00ff */
[----:B------:R-:W-:-:S04]  /*b6d0*/  IMAD.WIDE.U32 R6, P0, R5, UR9, R6 ;  /* 0x0000000905067c25 */ /* 0x000fc8000f800006 */
[----:B------:R-:W-:-:S04]  /*b6e0*/  IMAD.WIDE.U32 R4, R5, UR8, RZ ;  /* 0x0000000805047c25 */ /* 0x000fc8000f8e00ff */
[----:B------:R-:W-:Y:S01]  /*b6f0*/  IMAD.MOV.U32 R4, RZ, RZ, R7 ;  /* 0x000000ffff047224 */ /* 0x000fe200078e0007 */
[----:B------:R-:W-:Y:S01]  /*b700*/  IADD3 RZ, P1, R5, R6, RZ ;  /* 0x0000000605ff7210 */ /* 0x000fe20007f3e0ff */
[----:B------:R-:W-:-:S04]  /*b710*/  IMAD.X R5, RZ, RZ, RZ, P0 ;  /* 0x000000ffff057224 */ /* 0x000fc800000e06ff */
[----:B------:R-:W-:-:S08]  /*b720*/  IMAD.WIDE.U32.X R4, R13, UR9, R4, P1 ;  /* 0x000000090d047c25 */ /* 0x000fd000088e0404 */
.L_x_305:
[--C-:B------:R-:W-:Y:S01]  /*b730*/  SHF.R.U64 R13, R4, UR11, R5.reuse ;  /* 0x0000000b040d7c19 */ /* 0x100fe20008001205 */
[----:B------:R-:W0:Y:S01]  /*b740*/  F2I.U32.TRUNC.NTZ R20, R20 ;  /* 0x0000001400147305 */ /* 0x000e22000020f000 */
[----:B------:R-:W-:Y:S01]  /*b750*/  SHF.R.U32.HI R4, RZ, UR11, R5 ;  /* 0x0000000bff047c19 */ /* 0x000fe20008011605 */
[----:B------:R-:W-:Y:S01]  /*b760*/  ULDC.64 UR8, c[0x0][0x620] ;  /* 0x0001880000087ab9 */ /* 0x000fe20000000a00 */
[----:B------:R-:W-:Y:S01]  /*b770*/  IADD3 R7, P0, RZ, -R13, RZ ;  /* 0x8000000dff077210 */ /* 0x000fe20007f1e0ff */
[----:B------:R-:W-:Y:S01]  /*b780*/  ULDC.64 UR10, c[0x0][0x640] ;  /* 0x00019000000a7ab9 */ /* 0x000fe20000000a00 */
[----:B------:R-:W2:Y:S03]  /*b790*/  LDC R22, c[0x0][0x148] ;  /* 0x00005200ff167b82 */ /* 0x000ea60000000800 */
[----:B------:R-:W-:Y:S01]  /*b7a0*/  IMAD.X R4, RZ, RZ, ~R4, P0 ;  /* 0x000000ffff047224 */ /* 0x000fe200000e0e04 */
[----:B------:R-:W-:-:S03]  /*b7b0*/  ISETP.NE.U32.AND P0, PT, RZ, UR10, PT ;  /* 0x0000000aff007c0c */ /* 0x000fc6000bf05070 */
[----:B------:R-:W-:Y:S01]  /*b7c0*/  IMAD R6, R4, UR8, RZ ;  /* 0x0000000804067c24 */ /* 0x000fe2000f8e02ff */
[----:B------:R-:W-:Y:S01]  /*b7d0*/  ISETP.NE.AND.EX P0, PT, RZ, UR11, PT, P0 ;  /* 0x0000000bff007c0c */ /* 0x000fe2000bf05300 */
[----:B------:R-:W-:Y:S01]  /*b7e0*/  IMAD.WIDE.U32 R4, R7, UR8, R16 ;  /* 0x0000000807047c25 */ /* 0x000fe2000f8e0010 */
[----:B------:R-:W-:-:S03]  /*b7f0*/  ULDC UR8, c[0x0][0x618] ;  /* 0x0001860000087ab9 */ /* 0x000fc60000000800 */
[----:B------:R-:W-:Y:S01]  /*b800*/  IMAD R7, R7, UR9, R6 ;  /* 0x0000000907077c24 */ /* 0x000fe2000f8e0206 */
[----:B------:R-:W-:Y:S01]  /*b810*/  ULDC UR9, c[0x0][0x154] ;  /* 0x0000550000097ab9 */ /* 0x000fe20000000800 */
[----:B0-----:R-:W-:Y:S02]  /*b820*/  IMAD.MOV R6, RZ, RZ, -R20 ;  /* 0x000000ffff067224 */ /* 0x001fe400078e0a14 */
[----:B------:R-:W-:Y:S02]  /*b830*/  IMAD.IADD R5, R5, 0x1, R7 ;  /* 0x0000000105057824 */ /* 0x000fe400078e0207 */
[----:B-1----:R-:W-:Y:S01]  /*b840*/  IMAD R14, R15, R6, R14 ;  /* 0x000000060f0e7224 */ /* 0x002fe200078e020e */
[----:B------:R-:W-:Y:S02]  /*b850*/  I2FP.F32.U32 R6, R11 ;  /* 0x0000000b00067245 */ /* 0x000fe40000201000 */
[--C-:B------:R-:W-:Y:S02]  /*b860*/  SHF.R.U64 R15, R4, UR8, R5.reuse ;  /* 0x00000008040f7c19 */ /* 0x100fe40008001205 */
[----:B------:R-:W-:Y:S01]  /*b870*/  SHF.R.U32.HI R4, RZ, UR8, R5 ;  /* 0x00000008ff047c19 */ /* 0x000fe20008011605 */
[----:B------:R-:W-:Y:S01]  /*b880*/  FMUL R6, R6, UR9 ;  /* 0x0000000906067c20 */ /* 0x000fe20008400000 */
[----:B------:R-:W-:-:S02]  /*b890*/  ULDC UR8, c[0x0][0x608] ;  /* 0x0001820000087ab9 */ /* 0x000fc40000000800 */
[--C-:B------:R-:W-:Y:S01]  /*b8a0*/  SHF.R.U64 R21, R15, UR8, R4.reuse ;  /* 0x000000080f157c19 */ /* 0x100fe20008001204 */
[----:B------:R0:W1:Y:S01]  /*b8b0*/  F2I.U32.TRUNC.NTZ R24, R6 ;  /* 0x0000000600187305 */ /* 0x000062000020f000 */
[----:B------:R-:W-:Y:S01]  /*b8c0*/  SHF.R.U32.HI R4, RZ, UR8, R4 ;  /* 0x00000008ff047c19 */ /* 0x000fe20008011604 */
[----:B------:R-:W-:-:S03]  /*b8d0*/  ULDC UR8, c[0x0][0x658] ;  /* 0x0001960000087ab9 */ /* 0x000fc60000000800 */
[--C-:B------:R-:W-:Y:S02]  /*b8e0*/  SHF.R.U64 R20, R21, UR8, R4.reuse ;  /* 0x0000000815147c19 */ /* 0x100fe40008001204 */
[----:B------:R-:W-:-:S03]  /*b8f0*/  SHF.R.U32.HI R23, RZ, UR8, R4 ;  /* 0x00000008ff177c19 */ /* 0x000fc60008011604 */
[----:B------:R-:W-:Y:S02]  /*b900*/  IMAD.MOV.U32 R4, RZ, RZ, R20 ;  /* 0x000000ffff047224 */ /* 0x000fe400078e0014 */
[----:B------:R-:W-:Y:S01]  /*b910*/  IMAD.MOV.U32 R5, RZ, RZ, R23 ;  /* 0x000000ffff057224 */ /* 0x000fe200078e0017 */
[----:B0-----:R-:W-:Y:S06]  /*b920*/  @!P0 BRA `(.L_x_306) ;  /* 0x0000000000288947 */ /* 0x001fec0003800000 */
        /* <DEDUP_REMOVED lines=10> */
.L_x_306:
[----:B------:R-:W-:Y:S01]  /*b9d0*/  ISETP.NE.AND P0, PT, R2, 0x1, PT ;  /* 0x000000010200780c */ /* 0x000fe20003f05270 */
[----:B------:R-:W-:Y:S01]  /*b9e0*/  ULDC UR8, c[0x0][0x648] ;  /* 0x0001920000087ab9 */ /* 0x000fe20000000800 */
[----:B-1----:R-:W-:Y:S01]  /*b9f0*/  IMAD.MOV R24, RZ, RZ, -R24 ;  /* 0x000000ffff187224 */ /* 0x002fe200078e0a18 */
[----:B------:R-:W-:Y:S01]  /*ba00*/  SHF.R.U64 R4, R4, UR8, R5 ;  /* 0x0000000804047c19 */ /* 0x000fe20008001205 */
[----:B------:R-:W-:Y:S01]  /*ba10*/  ULDC UR8, c[0x0][0x638] ;  /* 0x00018e0000087ab9 */ /* 0x000fe20000000800 */
[----:B------:R-:W-:Y:S01]  /*ba20*/  LOP3.LUT R21, R21, UR13, RZ, 0xc0, !PT ;  /* 0x0000000d15157c12 */ /* 0x000fe2000f8ec0ff */
[----:B------:R-:W-:Y:S02]  /*ba30*/  ULDC UR9, c[0x0][0x610] ;  /* 0x0001840000097ab9 */ /* 0x000fe40000000800 */
[----:B------:R-:W-:Y:S02]  /*ba40*/  IMAD.MOV R5, RZ, RZ, -R4 ;  /* 0x000000ffff057224 */ /* 0x000fe400078e0a04 */
[----:B------:R-:W-:-:S02]  /*ba50*/  IMAD R21, R4, UR5, R21 ;  /* 0x0000000504157c24 */ /* 0x000fc4000f8e0215 */
[----:B------:R-:W-:Y:S01]  /*ba60*/  IMAD R20, R5, UR8, R20 ;  /* 0x0000000805147c24 */ /* 0x000fe2000f8e0214 */
[----:B------:R-:W-:Y:S01]  /*ba70*/  ULDC UR8, c[0x0][0x600] ;  /* 0x0001800000087ab9 */ /* 0x000fe20000000800 */
[----:B--2---:R-:W-:Y:S01]  /*ba80*/  @P0 IMAD R14, R22, R24, R11 ;  /* 0x00000018160e0224 */ /* 0x004fe200078e020b */
[----:B------:R-:W-:Y:S01]  /*ba90*/  LOP3.LUT R11, R15, UR4, RZ, 0xc0, !PT ;  /* 0x000000040f0b7c12 */ /* 0x000fe2000f8ec0ff */
[----:B------:R-:W-:Y:S02]  /*baa0*/  IMAD.MOV.U32 R4, RZ, RZ, 0x1 ;  /* 0x00000001ff047424 */ /* 0x000fe400078e00ff */
[----:B------:R-:W-:Y:S02]  /*bab0*/  IMAD R14, R21, UR9, R14 ;  /* 0x00000009150e7c24 */ /* 0x000fe4000f8e020e */
[----:B------:R-:W-:-:S05]  /*bac0*/  IMAD R11, R20, UR8, R11 ;  /* 0x00000008140b7c24 */ /* 0x000fca000f8e020b */
[----:B------:R-:W-:Y:S02]  /*bad0*/  SEL R20, R11, R14, !P0 ;  /* 0x0000000e0b147207 */ /* 0x000fe40004000000 */
[----:B------:R-:W-:-:S07]  /*bae0*/  SEL R11, R14, R11, !P0 ;  /* 0x0000000b0e0b7207 */ /* 0x000fce0004000000 */
.L_x_304:
[----:B------:R-:W-:Y:S05]  /*baf0*/  BSYNC B1 ;  /* 0x0000000000017941 */ /* 0x000fea0003800000 */
.L_x_303:
[----:B------:R-:W-:-:S13]  /*bb00*/  LOP3.LUT P0, RZ, R4, 0xff, RZ, 0xc0, !PT ;  /* 0x000000ff04ff7812 */ /* 0x000fda000780c0ff */
[----:B------:R-:W-:Y:S05]  /*bb10*/  @P0 BRA `(.L_x_307) ;  /* 0xfffffff400080947 */ /* 0x000fea000383ffff */
[----:B------:R-:W-:Y:S05]  /*bb20*/  BSYNC B0 ;  /* 0x0000000000007941 */ /* 0x000fea0003800000 */
.L_x_296:
[----:B------:R-:W-:-:S03]  /*bb30*/  UMOV UR8, 0xffffffff ;  /* 0xffffffff00087882 */ /* 0x000fc60000000000 */
[----:B------:R-:W-:Y:S05]  /*bb40*/  BRA.DIV UR8, `(.L_x_308) ;  /* 0x0000000208f07947 */ /* 0x000fea000b800000 */
[----:B------:R-:W-:-:S13]  /*bb50*/  ELECT P6, URZ, PT ;  /* 0x00000000003f782f */ /* 0x000fda00038c0000 */
.L_x_321:
[----:B------:R-:W-:Y:S04]  /*bb60*/  BSSY B0, `(.L_x_309) ;  /* 0x0000022000007945 */ /* 0x000fe80003800000 */
[----:B------:R-:W-:Y:S05]  /*bb70*/  @!P6 BRA `(.L_x_310) ;  /* 0x000000000080e947 */ /* 0x000fea0003800000 */
[----:B------:R-:W-:-:S04]  /*bb80*/  LOP3.LUT R19, R19, 0x2, RZ, 0xfc, !PT ;  /* 0x0000000213137812 */ /* 0x000fc800078efcff */
[----:B------:R-:W-:-:S13]  /*bb90*/  ISETP.NE.AND P0, PT, R19, 0x3, PT ;  /* 0x000000031300780c */ /* 0x000fda0003f05270 */
[----:B------:R-:W-:Y:S05]  /*bba0*/  @!P0 BRA `(.L_x_311) ;  /* 0x0000000000048947 */ /* 0x000fea0003800000 */
[----:B------:R-:W-:Y:S01]  /*bbb0*/  BPT.TRAP 0x1 ;  /* 0x000000040000795c */ /* 0x000fe20000300000 */
.L_x_311:
[----:B------:R-:W0:Y:S01]  /*bbc0*/  S2R R3, SR_CgaCtaId ;  /* 0x0000000000037919 */ /* 0x000e220000008800 */
[----:B------:R-:W-:-:S04]  /*bbd0*/  MOV R2, 0x400 ;  /* 0x0000040000027802 */ /* 0x000fc80000000f00 */
[----:B0-----:R-:W-:Y:S02]  /*bbe0*/  LEA R3, R3, R2, 0x18 ;  /* 0x0000000203037211 */ /* 0x001fe400078ec0ff */
[----:B------:R-:W-:-:S03]  /*bbf0*/  SHF.L.U32 R2, R0, 0x1f, RZ ;  /* 0x0000001f00027819 */ /* 0x000fc600000006ff */
[----:B------:R-:W-:-:S04]  /*bc00*/  VIADD R3, R3, 0x18 ;  /* 0x0000001803037836 */ /* 0x000fc80000000000 */
[C---:B------:R-:W-:Y:S02]  /*bc10*/  IMAD R7, R12.reuse, 0x8, R3 ;  /* 0x000000080c077824 */ /* 0x040fe400078e0203 */
[----:B------:R-:W-:Y:S02]  /*bc20*/  VIADD R12, R12, 0x1 ;  /* 0x000000010c0c7836 */ /* 0x000fe40000000000 */
[----:B------:R-:W0:Y:S03]  /*bc30*/  SYNCS.PHASECHK.TRANS64.TRYWAIT P0, [R7+URZ], R2 ;  /* 0x00000002070075a7 */ /* 0x000e26000800017f */
[----:B------:R-:W-:-:S04]  /*bc40*/  ISETP.NE.AND P1, PT, R12, 0x3, PT ;  /* 0x000000030c00780c */ /* 0x000fc80003f25270 */
[----:B------:R-:W-:Y:S02]  /*bc50*/  SEL R5, RZ, 0x1, P1 ;  /* 0x00000001ff057807 */ /* 0x000fe40000800000 */
[----:B------:R-:W-:Y:S02]  /*bc60*/  SEL R12, R12, RZ, P1 ;  /* 0x000000ff0c0c7207 */ /* 0x000fe40000800000 */
[----:B------:R-:W-:-:S03]  /*bc70*/  LOP3.LUT R5, R0, R5, RZ, 0x3c, !PT ;  /* 0x0000000500057212 */ /* 0x000fc600078e3cff */
[----:B------:R-:W-:Y:S01]  /*bc80*/  IMAD R9, R12, 0x8, R3 ;  /* 0x000000080c097824 */ /* 0x000fe200078e0203 */
[----:B------:R-:W-:Y:S01]  /*bc90*/  SHF.L.U32 R4, R5, 0x1f, RZ ;  /* 0x0000001f05047819 */ /* 0x000fe200000006ff */
[----:B0-----:R-:W-:Y:S06]  /*bca0*/  @!P0 BRA `(.L_x_312) ;  /* 0x0000000000b88947 */ /* 0x001fec0003800000 */
.L_x_322:
[----:B------:R-:W1:Y:S01]  /*bcb0*/  SYNCS.PHASECHK.TRANS64.TRYWAIT P0, [R9+URZ], R4 ;  /* 0x00000004090075a7 */ /* 0x000e62000800017f */
[----:B------:R-:W-:-:S05]  /*bcc0*/  VIADD R0, R12, 0x1 ;  /* 0x000000010c007836 */ /* 0x000fca0000000000 */
[----:B------:R-:W-:-:S04]  /*bcd0*/  ISETP.NE.AND P1, PT, R0, 0x3, PT ;  /* 0x000000030000780c */ /* 0x000fc80003f25270 */
[----:B0-----:R-:W-:Y:S02]  /*bce0*/  SEL R2, RZ, 0x1, P1 ;  /* 0x00000001ff027807 */ /* 0x001fe40000800000 */
[----:B------:R-:W-:Y:S02]  /*bcf0*/  SEL R0, R0, RZ, P1 ;  /* 0x000000ff00007207 */ /* 0x000fe40000800000 */
[----:B------:R-:W-:Y:S01]  /*bd00*/  LOP3.LUT R2, R5, R2, RZ, 0x3c, !PT ;  /* 0x0000000205027212 */ /* 0x000fe200078e3cff */
[----:B-1----:R-:W-:Y:S06]  /*bd10*/  @!P0 BRA `(.L_x_313) ;  /* 0x0000000000b08947 */ /* 0x002fec0003800000 */
.L_x_323:
[----:B------:R-:W-:Y:S01]  /*bd20*/  IMAD R3, R0, 0x8, R3 ;  /* 0x0000000800037824 */ /* 0x000fe200078e0203 */
[----:B------:R-:W-:-:S07]  /*bd30*/  SHF.L.U32 R0, R2, 0x1f, RZ ;  /* 0x0000001f02007819 */ /* 0x000fce00000006ff */
.L_x_314:
[----:B-1----:R1:W2:Y:S02]  /*bd40*/  SYNCS.PHASECHK.TRANS64.TRYWAIT P0, [R3+URZ], R0 ;  /* 0x00000000030075a7 */ /* 0x0022a4000800017f */
[----:B--2---:R-:W-:Y:S05]  /*bd50*/  @!P0 NANOSLEEP.SYNCS 0x989680 ;  /* 0x009896800000895d */ /* 0x004fea0003900000 */
[----:B------:R-:W2:Y:S02]  /*bd60*/  @!P0 SYNCS.PHASECHK.TRANS64 P0, [R3+URZ], R0 ;  /* 0x00000000030085a7 */ /* 0x000ea4000800007f */
[----:B--2---:R-:W-:Y:S05]  /*bd70*/  @!P0 BRA `(.L_x_314) ;  /* 0xfffffffc00f08947 */ /* 0x004fea000383ffff */
.L_x_310:
[----:B------:R-:W-:Y:S05]  /*bd80*/  BSYNC B0 ;  /* 0x0000000000007941 */ /* 0x000fea0003800000 */
.L_x_309:
[----:B------:R-:W-:Y:S05]  /*bd90*/  EXIT ;  /* 0x000000000000794d */ /* 0x000fea0003800000 */
.L_x_21:
[----:B---3--:R3:W4:Y:S02]  /*bda0*/  SYNCS.PHASECHK.TRANS64.TRYWAIT P1, [R3+URZ], R0 ;  /* 0x00000000030075a7 */ /* 0x008724000802017f */
[----:B----4-:R-:W-:Y:S05]  /*bdb0*/  @!P1 NANOSLEEP.SYNCS 0x989680 ;  /* 0x009896800000995d */ /* 0x010fea0003900000 */
[----:B------:R-:W4:Y:S02]  /*bdc0*/  @!P1 SYNCS.PHASECHK.TRANS64 P1, [R3+URZ], R0 ;  /* 0x00000000030095a7 */ /* 0x000f24000802007f */
[----:B----4-:R-:W-:Y:S05]  /*bdd0*/  @!P1 BRA `(.L_x_21) ;  /* 0xfffffffc00f09947 */ /* 0x010fea000383ffff */
[----:B------:R-:W-:Y:S05]  /*bde0*/  BRA `(.L_x_20) ;  /* 0xffffff5400c47947 */ /* 0x000fea000383ffff */
.L_x_26:
[----:B-1----:R1:W2:Y:S02]  /*bdf0*/  SYNCS.PHASECHK.TRANS64.TRYWAIT P1, [R5+URZ], R4 ;  /* 0x00000004050075a7 */ /* 0x0022a4000802017f */
[----:B--2---:R-:W-:Y:S05]  /*be00*/  @!P1 NANOSLEEP.SYNCS 0x989680 ;  /* 0x009896800000995d */ /* 0x004fea0003900000 */
[----:B------:R-:W2:Y:S02]  /*be10*/  @!P1 SYNCS.PHASECHK.TRANS64 P1, [R5+URZ], R4 ;  /* 0x00000004050095a7 */ /* 0x000ea4000802007f */
[----:B--2---:R-:W-:Y:S05]  /*be20*/  @!P1 BRA `(.L_x_26) ;  /* 0xfffffffc00f09947 */ /* 0x004fea000383ffff */
[----:B------:R-:W-:Y:S05]  /*be30*/  BRA `(.L_x_25) ;  /* 0xffffff5c00407947 */ /* 0x000fea000383ffff */
.L_x_297:
[----:B------:R-:W-:Y:S01]  /*be40*/  BSSY B1, `(.L_x_315) ;  /* 0x0000006000017945 */ /* 0x000fe20003800000 */
[----:B------:R-:W-:-:S07]  /*be50*/  IMAD.MOV.U32 R15, RZ, RZ, -0x1 ;  /* 0xffffffffff0f7424 */ /* 0x000fce00078e00ff */
[----:B------:R-:W-:Y:S05]  /*be60*/  WARPSYNC.COLLECTIVE R15, `(.L_x_316) ;  /* 0x000000000f0c7348 */ /* 0x000fea0003c00000 */
[----:B------:R-:W-:Y:S02]  /*be70*/  ELECT P6, UR62, PT ;  /* 0x00000000003e782f */ /* 0x000fe400038c0000 */
[----:B------:R-:W-:Y:S01]  /*be80*/  MOV R14, UR62 ;  /* 0x0000003e000e7c02 */ /* 0x000fe20008000f00 */
[----:B------:R-:W-:Y:S10]  /*be90*/  ENDCOLLECTIVE ;  /* 0x000000000000791b */ /* 0x000ff40003800000 */
.L_x_316:
[----:B------:R-:W-:Y:S05]  /*bea0*/  BSYNC B1 ;  /* 0x0000000000017941 */ /* 0x000fea0003800000 */
.L_x_315:
[----:B------:R-:W-:Y:S05]  /*beb0*/  BRA `(.L_x_317) ;  /* 0xfffffff0002c7947 */ /* 0x000fea000383ffff */
.L_x_300:
[----:B0-----:R0:W1:Y:S02]  /*bec0*/  SYNCS.PHASECHK.TRANS64.TRYWAIT P0, [R14+URZ+0x18], R7 ;  /* 0x000018070e0075a7 */ /* 0x001064000800017f */
[----:B-1----:R-:W-:Y:S05]  /*bed0*/  @!P0 NANOSLEEP.SYNCS 0x989680 ;  /* 0x009896800000895d */ /* 0x002fea0003900000 */
[----:B------:R-:W1:Y:S02]  /*bee0*/  @!P0 SYNCS.PHASECHK.TRANS64 P0, [R14+URZ+0x18], R7 ;  /* 0x000018070e0085a7 */ /* 0x000e64000800007f */
[----:B-1----:R-:W-:Y:S05]  /*bef0*/  @!P0 BRA `(.L_x_300) ;  /* 0xfffffffc00f08947 */ /* 0x002fea000383ffff */
[----:B------:R-:W-:Y:S05]  /*bf00*/  BRA `(.L_x_318) ;  /* 0xfffffff000687947 */ /* 0x000fea000383ffff */
.L_x_308:
[----:B------:R-:W-:Y:S01]  /*bf10*/  BSSY B0, `(.L_x_319) ;  /* 0x0000006000007945 */ /* 0x000fe20003800000 */
[----:B------:R-:W-:-:S07]  /*bf20*/  IMAD.MOV.U32 R15, RZ, RZ, -0x1 ;  /* 0xffffffffff0f7424 */ /* 0x000fce00078e00ff */
[----:B------:R-:W-:Y:S05]  /*bf30*/  WARPSYNC.COLLECTIVE R15, `(.L_x_320) ;  /* 0x000000000f0c7348 */ /* 0x000fea0003c00000 */
[----:B------:R-:W-:Y:S02]  /*bf40*/  ELECT P6, UR62, PT ;  /* 0x00000000003e782f */ /* 0x000fe400038c0000 */
[----:B------:R-:W-:Y:S01]  /*bf50*/  MOV R14, UR62 ;  /* 0x0000003e000e7c02 */ /* 0x000fe20008000f00 */
[----:B------:R-:W-:Y:S10]  /*bf60*/  ENDCOLLECTIVE ;  /* 0x000000000000791b */ /* 0x000ff40003800000 */
.L_x_320:
[----:B------:R-:W-:Y:S05]  /*bf70*/  BSYNC B0 ;  /* 0x0000000000007941 */ /* 0x000fea0003800000 */
.L_x_319:
[----:B------:R-:W-:Y:S05]  /*bf80*/  BRA `(.L_x_321) ;  /* 0xfffffff800f47947 */ /* 0x000fea000383ffff */
.L_x_312:
[----:B0-----:R0:W1:Y:S02]  /*bf90*/  SYNCS.PHASECHK.TRANS64.TRYWAIT P0, [R7+URZ], R2 ;  /* 0x00000002070075a7 */ /* 0x001064000800017f */
[----:B-1----:R-:W-:Y:S05]  /*bfa0*/  @!P0 NANOSLEEP.SYNCS 0x989680 ;  /* 0x009896800000895d */ /* 0x002fea0003900000 */
[----:B------:R-:W1:Y:S02]  /*bfb0*/  @!P0 SYNCS.PHASECHK.TRANS64 P0, [R7+URZ], R2 ;  /* 0x00000002070085a7 */ /* 0x000e64000800007f */
[----:B-1----:R-:W-:Y:S05]  /*bfc0*/  @!P0 BRA `(.L_x_312) ;  /* 0xfffffffc00f08947 */ /* 0x002fea000383ffff */
[----:B------:R-:W-:Y:S05]  /*bfd0*/  BRA `(.L_x_322) ;  /* 0xfffffffc00347947 */ /* 0x000fea000383ffff */
.L_x_313:
[----:B0-----:R0:W1:Y:S02]  /*bfe0*/  SYNCS.PHASECHK.TRANS64.TRYWAIT P0, [R9+URZ], R4 ;  /* 0x00000004090075a7 */ /* 0x001064000800017f */
[----:B-1----:R-:W-:Y:S05]  /*bff0*/  @!P0 NANOSLEEP.SYNCS 0x989680 ;  /* 0x009896800000895d */ /* 0x002fea0003900000 */
[----:B------:R-:W1:Y:S02]  /*c000*/  @!P0 SYNCS.PHASECHK.TRANS64 P0, [R9+URZ], R4 ;  /* 0x00000004090085a7 */ /* 0x000e64000800007f */
[----:B-1----:R-:W-:Y:S05]  /*c010*/  @!P0 BRA `(.L_x_313) ;  /* 0xfffffffc00f08947 */ /* 0x002fea000383ffff */
[----:B------:R-:W-:Y:S05]  /*c020*/  BRA `(.L_x_323) ;  /* 0xfffffffc003c7947 */ /* 0x000fea000383ffff */
.L_x_324:
[----:B------:R-:W-:-:S00]  /*c030*/  BRA `(.L_x_324) ;  /* 0xfffffffc00fc7947 */ /* 0x000fc0000383ffff */
[----:B------:R-:W-:-:S00]  /*c040*/  NOP ;  /* 0x0000000000007918 */ /* 0x000fc00000000000 */
        /* <DEDUP_REMOVED lines=11> */
.L_x_325:


//--------------------- .nv.global.init           --------------------------
	.section	.nv.global.init,"aw",@progbits
.nv.global.init:
	.type		$str$22,@object
	.size		$str$22,($str$23 - $str$22)
$str$22:
        /*0000*/ 	.byte	0x6b, 0x5f, 0x74, 0x69, 0x6c, 0x65, 0x5f, 0x63, 0x6f, 0x75, 0x6e, 0x74, 0x20, 0x3e, 0x3d, 0x20
        /*0010*/ 	.byte	0x31, 0x00
	.type		$str$23,@object
	.size		$str$23,(__unnamed_1 - $str$23)
$str$23:
        /*0012*/ 	.byte	0x2f, 0x74, 0x6d, 0x70, 0x2f, 0x63, 0x75, 0x74, 0x6c, 0x61, 0x73, 0x73, 0x5f, 0x73, 0x77, 0x65
        /*0022*/ 	.byte	0x65, 0x70, 0x5f, 0x73, 0x72, 0x63, 0x2f, 0x69, 0x6e, 0x63, 0x6c, 0x75, 0x64, 0x65, 0x2f, 0x63
        /*0032*/ 	.byte	0x75, 0x74, 0x6c, 0x61, 0x73, 0x73, 0x2f, 0x67, 0x65, 0x6d, 0x6d, 0x2f, 0x63, 0x6f, 0x6c, 0x6c
        /*0042*/ 	.byte	0x65, 0x63, 0x74, 0x69, 0x76, 0x65, 0x2f, 0x73, 0x6d, 0x39, 0x30, 0x5f, 0x6d, 0x6d, 0x61, 0x5f
        /*0052*/ 	.byte	0x74, 0x6d, 0x61, 0x5f, 0x67, 0x6d, 0x6d, 0x61, 0x5f, 0x73, 0x73, 0x5f, 0x77, 0x61, 0x72, 0x70
        /*0062*/ 	.byte	0x73, 0x70, 0x65, 0x63, 0x69, 0x61, 0x6c, 0x69, 0x7a, 0x65, 0x64, 0x2e, 0x68, 0x70, 0x70, 0x00
	.type		__unnamed_1,@object
	.size		__unnamed_1,(.L_0 - __unnamed_1)
__unnamed_1:
        /*0072*/ 	.byte	0x76, 0x6f, 0x69, 0x64, 0x20, 0x63, 0x75, 0x74, 0x6c, 0x61, 0x73, 0x73, 0x3a, 0x3a, 0x67, 0x65
        /* <DEDUP_REMOVED lines=181> */
        /*0bd2*/ 	.byte	0x00
.L_0:


//--------------------- .nv.shared._ZN7cutlass13device_kernelINS_4gemm6kernel13GemmUniversalIN4cute5tupleIJiiiiEEENS1_10collective13CollectiveMmaINS1_34MainloopSm90TmaGmmaWarpSpecializedILi3ENS5_IJNS4_1CILi2EEESB_NSA_ILi1EEEEEENS1_35KernelTmaWarpSpecializedCooperativeEEENS5_IJNSA_ILi128EEENSA_ILi256EEESG_EEENS_6half_tENS5_IJlSC_lEEESJ_SK_NS4_8TiledMMAINS4_8MMA_AtomIJNS4_4SM904GMMA26MMA_64x256x16_F32F16F16_SSILNSO_5MajorE0ELSQ_0ELNSO_7ScaleInE1ELSR_1EEEEEENS4_6LayoutINS5_IJSB_SC_SC_EEENS5_IJSC_NSA_ILi0EEESW_EEEEENS5_IJNS4_10UnderscoreESZ_SZ_EEEEENS4_23SM90_TMA_LOAD_MULTICASTENS4_14ComposedLayoutINS4_7SwizzleILi3ELi4ELi3EEENS4_18smem_ptr_flag_bitsILi16EEENSU_INS5_IJNSA_ILi8EEENSA_ILi64EEEEEENS5_IJS19_SC_EEEEEEEvNS4_8identityES12_S1D_vS1E_EENS_8epilogue10collective6detail29Sm90TmaWarpSpecializedAdapterINS1H_15DefaultEpilogueISJ_SK_SK_NS1G_6thread17LinearCombinationISJ_Li1EffLNS1L_9ScaleType4KindE0ELNS_15FloatRoundStyleE2ESJ_EENS1_15EpilogueDefaultEEEEEvvEEEEvNT_6ParamsE --------------------------
	.section	.nv.shared._ZN7cutlass13device_kernelINS_4gemm6kernel13GemmUniversalIN4cute5tupleIJiiiiEEENS1_10collective13CollectiveMmaINS1_34MainloopSm90TmaGmmaWarpSpecializedILi3ENS5_IJNS4_1CILi2EEESB_NSA_ILi1EEEEEENS1_35KernelTmaWarpSpecializedCooperativeEEENS5_IJNSA_ILi128EEENSA_ILi256EEESG_EEENS_6half_tENS5_IJlSC_lEEESJ_SK_NS4_8TiledMMAINS4_8MMA_AtomIJNS4_4SM904GMMA26MMA_64x256x16_F32F16F16_SSILNSO_5MajorE0ELSQ_0ELNSO_7ScaleInE1ELSR_1EEEEEENS4_6LayoutINS5_IJSB_SC_SC_EEENS5_IJSC_NSA_ILi0EEESW_EEEEENS5_IJNS4_10UnderscoreESZ_SZ_EEEEENS4_23SM90_TMA_LOAD_MULTICASTENS4_14ComposedLayoutINS4_7SwizzleILi3ELi4ELi3EEENS4_18smem_ptr_flag_bitsILi16EEENSU_INS5_IJNSA_ILi8EEENSA_ILi64EEEEEENS5_IJS19_SC_EEEEEEEvNS4_8identityES12_S1D_vS1E_EENS_8epilogue10collective6detail29Sm90TmaWarpSpecializedAdapterINS1H_15DefaultEpilogueISJ_SK_SK_NS1G_6thread17LinearCombinationISJ_Li1EffLNS1L_9ScaleType4KindE0ELNS_15FloatRoundStyleE2ESJ_EENS1_15EpilogueDefaultEEEEEvvEEEEvNT_6ParamsE,"aw",@nobits
	.sectionflags	@""
	.align	16
	.zero		1024


//--------------------- .nv.shared.reserved.0     --------------------------
	.section	.nv.shared.reserved.0,"aw",@nobits
	.weak		__nv_reservedSMEM_offset_0_alias
	.size		__nv_reservedSMEM_offset_0_alias, 0, 0
	.other		__nv_reservedSMEM_offset_0_alias,@"STO_CUDA_RESERVED_SHARED STV_DEFAULT"
__nv_reservedSMEM_offset_0_alias:
	.zero		0


//--------------------- .nv.global                --------------------------
	.section	.nv.global,"aw",@nobits
.nv.global:
	.type		_ZN39_INTERNAL_41556a30_4_k_cu_536e19a9_37424cute1_E,@object
	.size		_ZN39_INTERNAL_41556a30_4_k_cu_536e19a9_37424cute1_E,(_ZN39_INTERNAL_41556a30_4_k_cu_536e19a9_37424cuda3std3__45__cpo6cbeginE - _ZN39_INTERNAL_41556a30_4_k_cu_536e19a9_37424cute1_E)
_ZN39_INTERNAL_41556a30_4_k_cu_536e19a9_37424cute1_E:
	.zero		1
	.type		_ZN39_INTERNAL_41556a30_4_k_cu_536e19a9_37424cuda3std3__45__cpo6cbeginE,@object
	.size		_ZN39_INTERNAL_41556a30_4_k_cu_536e19a9_37424cuda3std3__45__cpo6cbeginE,(_ZN39_INTERNAL_41556a30_4_k_cu_536e19a9_37424cuda3std3__48in_placeE - _ZN39_INTERNAL_41556a30_4_k_cu_536e19a9_37424cuda3std3__45__cpo6cbeginE)
_ZN39_INTERNAL_41556a30_4_k_cu_536e19a9_37424cuda3std3__45__cpo6cbeginE:
	.zero		1
	.type		_ZN39_INTERNAL_41556a30_4_k_cu_536e19a9_37424cuda3std3__48in_placeE,@object
	.size		_ZN39_INTERNAL_41556a30_4_k_cu_536e19a9_37424cuda3std3__48in_placeE,(_ZN39_INTERNAL_41556a30_4_k_cu_536e19a9_37424cuda3std6ranges3__45__cpo9iter_moveE - _ZN39_INTERNAL_41556a30_4_k_cu_536e19a9_37424cuda3std3__48in_placeE)
_ZN39_INTERNAL_41556a30_4_k_cu_536e19a9_37424cuda3std3__48in_placeE:
	.zero		1
	.type		_ZN39_INTERNAL_41556a30_4_k_cu_536e19a9_37424cuda3std6ranges3__45__cpo9iter_moveE,@object
	.size		_ZN39_INTERNAL_41556a30_4_k_cu_536e19a9_37424cuda3std6ranges3__45__cpo9iter_moveE,(_ZN39_INTERNAL_41556a30_4_k_cu_536e19a9_37424cuda3std3__45__cpo5beginE - _ZN39_INTERNAL_41556a30_4_k_cu_536e19a9_37424cuda3std6ranges3__45__cpo9iter_moveE)
_ZN39_INTERNAL_41556a30_4_k_cu_536e19a9_37424cuda3std6ranges3__45__cpo9iter_moveE:
	.zero		1
	.type		_ZN39_INTERNAL_41556a30_4_k_cu_536e19a9_37424cuda3std3__45__cpo5beginE,@object
	.size		_ZN39_INTERNAL_41556a30_4_k_cu_536e19a9_37424cuda3std3__45__cpo5beginE,(_ZN39_INTERNAL_41556a30_4_k_cu_536e19a9_37424cuda3std3__441_GLOBAL__N__41556a30_4_k_cu_536e19a9_37426ignoreE - _ZN39_INTERNAL_41556a30_4_k_cu_536e19a9_37424cuda3std3__45__cpo5beginE)
_ZN39_INTERNAL_41556a30_4_k_cu_536e19a9_37424cuda3std3__45__cpo5beginE:
	.zero		1
	.type		_ZN39_INTERNAL_41556a30_4_k_cu_536e19a9_37424cuda3std3__441_GLOBAL__N__41556a30_4_k_cu_536e19a9_37426ignoreE,@object
	.size		_ZN39_INTERNAL_41556a30_4_k_cu_536e19a9_37424cuda3std3__441_GLOBAL__N__41556a30_4_k_cu_536e19a9_37426ignoreE,(_ZN39_INTERNAL_41556a30_4_k_cu_536e19a9_37424cute7productE - _ZN39_INTERNAL_41556a30_4_k_cu_536e19a9_37424cuda3std3__441_GLOBAL__N__41556a30_4_k_cu_536e19a9_37426ignoreE)
_ZN39_INTERNAL_41556a30_4_k_cu_536e19a9_37424cuda3std3__441_GLOBAL__N__41556a30_4_k_cu_536e19a9_37426ignoreE:
	.zero		1
	.type		_ZN39_INTERNAL_41556a30_4_k_cu_536e19a9_37424cute7productE,@object
	.size		_ZN39_INTERNAL_41556a30_4_k_cu_536e19a9_37424cute7productE,(_ZN39_INTERNAL_41556a30_4_k_cu_536e19a9_37424cuda3std3__45__cpo3endE - _ZN39_INTERNAL_41556a30_4_k_cu_536e19a9_37424cute7productE)
_ZN39_INTERNAL_41556a30_4_k_cu_536e19a9_37424cute7productE:
	.zero		1
	.type		_ZN39_INTERNAL_41556a30_4_k_cu_536e19a9_37424cuda3std3__45__cpo3endE,@object
	.size		_ZN39_INTERNAL_41556a30_4_k_cu_536e19a9_37424cuda3std3__45__cpo3endE,(_ZN39_INTERNAL_41556a30_4_k_cu_536e19a9_37424cuda3std3__419piecewise_constructE - _ZN39_INTERNAL_41556a30_4_k_cu_536e19a9_37424cuda3std3__45__cpo3endE)
_ZN39_INTERNAL_41556a30_4_k_cu_536e19a9_37424cuda3std3__45__cpo3endE:
	.zero		1
	.type		_ZN39_INTERNAL_41556a30_4_k_cu_536e19a9_37424cuda3std3__419piecewise_constructE,@object
	.size		_ZN39_INTERNAL_41556a30_4_k_cu_536e19a9_37424cuda3std3__419piecewise_constructE,(_ZN39_INTERNAL_41556a30_4_k_cu_536e19a9_37424cuda3std3__45__cpo4cendE - _ZN39_INTERNAL_41556a30_4_k_cu_536e19a9_37424cuda3std3__419piecewise_constructE)
_ZN39_INTERNAL_41556a30_4_k_cu_536e19a9_37424cuda3std3__419piecewise_constructE:
	.zero		1
	.type		_ZN39_INTERNAL_41556a30_4_k_cu_536e19a9_37424cuda3std3__45__cpo4cendE,@object
	.size		_ZN39_INTERNAL_41556a30_4_k_cu_536e19a9_37424cuda3std3__45__cpo4cendE,(_ZN39_INTERNAL_41556a30_4_k_cu_536e19a9_37424cuda3std6ranges3__45__cpo4swapE - _ZN39_INTERNAL_41556a30_4_k_cu_536e19a9_37424cuda3std3__45__cpo4cendE)
_ZN39_INTERNAL_41556a30_4_k_cu_536e19a9_37424cuda3std3__45__cpo4cendE:
	.zero		1
	.type		_ZN39_INTERNAL_41556a30_4_k_cu_536e19a9_37424cuda3std6ranges3__45__cpo4swapE,@object
	.size		_ZN39_INTERNAL_41556a30_4_k_cu_536e19a9_37424cuda3std6ranges3__45__cpo4swapE,(.L_8 - _ZN39_INTERNAL_41556a30_4_k_cu_536e19a9_37424cuda3std6ranges3__45__cpo4swapE)
_ZN39_INTERNAL_41556a30_4_k_cu_536e19a9_37424cuda3std6ranges3__45__cpo4swapE:
	.zero		1
.L_8:


//--------------------- .nv.constant0._ZN7cutlass13device_kernelINS_4gemm6kernel13GemmUniversalIN4cute5tupleIJiiiiEEENS1_10collective13CollectiveMmaINS1_34MainloopSm90TmaGmmaWarpSpecializedILi3ENS5_IJNS4_1CILi2EEESB_NSA_ILi1EEEEEENS1_35KernelTmaWarpSpecializedCooperativeEEENS5_IJNSA_ILi128EEENSA_ILi256EEESG_EEENS_6half_tENS5_IJlSC_lEEESJ_SK_NS4_8TiledMMAINS4_8MMA_AtomIJNS4_4SM904GMMA26MMA_64x256x16_F32F16F16_SSILNSO_5MajorE0ELSQ_0ELNSO_7ScaleInE1ELSR_1EEEEEENS4_6LayoutINS5_IJSB_SC_SC_EEENS5_IJSC_NSA_ILi0EEESW_EEEEENS5_IJNS4_10UnderscoreESZ_SZ_EEEEENS4_23SM90_TMA_LOAD_MULTICASTENS4_14ComposedLayoutINS4_7SwizzleILi3ELi4ELi3EEENS4_18smem_ptr_flag_bitsILi16EEENSU_INS5_IJNSA_ILi8EEENSA_ILi64EEEEEENS5_IJS19_SC_EEEEEEEvNS4_8identityES12_S1D_vS1E_EENS_8epilogue10collective6detail29Sm90TmaWarpSpecializedAdapterINS1H_15DefaultEpilogueISJ_SK_SK_NS1G_6thread17LinearCombinationISJ_Li1EffLNS1L_9ScaleType4KindE0ELNS_15FloatRoundStyleE2ESJ_EENS1_15EpilogueDefaultEEEEEvvEEEEvNT_6ParamsE --------------------------
	.section	.nv.constant0._ZN7cutlass13device_kernelINS_4gemm6kernel13GemmUniversalIN4cute5tupleIJiiiiEEENS1_10collective13CollectiveMmaINS1_34MainloopSm90TmaGmmaWarpSpecializedILi3ENS5_IJNS4_1CILi2EEESB_NSA_ILi1EEEEEENS1_35KernelTmaWarpSpecializedCooperativeEEENS5_IJNSA_ILi128EEENSA_ILi256EEESG_EEENS_6half_tENS5_IJlSC_lEEESJ_SK_NS4_8TiledMMAINS4_8MMA_AtomIJNS4_4SM904GMMA26MMA_64x256x16_F32F16F16_SSILNSO_5MajorE0ELSQ_0ELNSO_7ScaleInE1ELSR_1EEEEEENS4_6LayoutINS5_IJSB_SC_SC_EEENS5_IJSC_NSA_ILi0EEESW_EEEEENS5_IJNS4_10UnderscoreESZ_SZ_EEEEENS4_23SM90_TMA_LOAD_MULTICASTENS4_14ComposedLayoutINS4_7SwizzleILi3ELi4ELi3EEENS4_18smem_ptr_flag_bitsILi16EEENSU_INS5_IJNSA_ILi8EEENSA_ILi64EEEEEENS5_IJS19_SC_EEEEEEEvNS4_8identityES12_S1D_vS1E_EENS_8epilogue10collective6detail29Sm90TmaWarpSpecializedAdapterINS1H_15DefaultEpilogueISJ_SK_SK_NS1G_6thread17LinearCombinationISJ_Li1EffLNS1L_9ScaleType4KindE0ELNS_15FloatRoundStyleE2ESJ_EENS1_15EpilogueDefaultEEEEEvvEEEEvNT_6ParamsE,"a",@progbits
	.sectionflags	@""
	.align	4
.nv.constant0._ZN7cutlass13device_kernelINS_4gemm6kernel13GemmUniversalIN4cute5tupleIJiiiiEEENS1_10collective13CollectiveMmaINS1_34MainloopSm90TmaGmmaWarpSpecializedILi3ENS5_IJNS4_1CILi2EEESB_NSA_ILi1EEEEEENS1_35KernelTmaWarpSpecializedCooperativeEEENS5_IJNSA_ILi128EEENSA_ILi256EEESG_EEENS_6half_tENS5_IJlSC_lEEESJ_SK_NS4_8TiledMMAINS4_8MMA_AtomIJNS4_4SM904GMMA26MMA_64x256x16_F32F16F16_SSILNSO_5MajorE0ELSQ_0ELNSO_7ScaleInE1ELSR_1EEEEEENS4_6LayoutINS5_IJSB_SC_SC_EEENS5_IJSC_NSA_ILi0EEESW_EEEEENS5_IJNS4_10UnderscoreESZ_SZ_EEEEENS4_23SM90_TMA_LOAD_MULTICASTENS4_14ComposedLayoutINS4_7SwizzleILi3ELi4ELi3EEENS4_18smem_ptr_flag_bitsILi16EEENSU_INS5_IJNSA_ILi8EEENSA_ILi64EEEEEENS5_IJS19_SC_EEEEEEEvNS4_8identityES12_S1D_vS1E_EENS_8epilogue10collective6detail29Sm90TmaWarpSpecializedAdapterINS1H_15DefaultEpilogueISJ_SK_SK_NS1G_6thread17LinearCombinationISJ_Li1EffLNS1L_9ScaleType4KindE0ELNS_15FloatRoundStyleE2ESJ_EENS1_15EpilogueDefaultEEEEEvvEEEEvNT_6ParamsE:
	.zero		1664


//--------------------- SYMBOLS --------------------------

	.type		.nv.reservedSmem.offset0,@object
	.size		.nv.reservedSmem.offset0,0x4
	.type		__assertfail,@function
